//
// Generated by NVIDIA NVVM Compiler
//
// Compiler Build ID: CL-36424714
// Cuda compilation tools, release 13.0, V13.0.88
// Based on NVVM 20.0.0
//

.version 9.0
.target sm_100
.address_size 64

	// .globl	_Z13feyman_deviceiiiidddPdPiS_

.visible .entry _Z13feyman_deviceiiiidddPdPiS_(
	.param .u32 _Z13feyman_deviceiiiidddPdPiS__param_0,
	.param .u32 _Z13feyman_deviceiiiidddPdPiS__param_1,
	.param .u32 _Z13feyman_deviceiiiidddPdPiS__param_2,
	.param .u32 _Z13feyman_deviceiiiidddPdPiS__param_3,
	.param .f64 _Z13feyman_deviceiiiidddPdPiS__param_4,
	.param .f64 _Z13feyman_deviceiiiidddPdPiS__param_5,
	.param .f64 _Z13feyman_deviceiiiidddPdPiS__param_6,
	.param .u64 .ptr .align 1 _Z13feyman_deviceiiiidddPdPiS__param_7,
	.param .u64 .ptr .align 1 _Z13feyman_deviceiiiidddPdPiS__param_8,
	.param .u64 .ptr .align 1 _Z13feyman_deviceiiiidddPdPiS__param_9
)
{
	.reg .pred 	%p<22>;
	.reg .b32 	%r<116>;
	.reg .b32 	%f<3>;
	.reg .b64 	%rd<15>;
	.reg .b64 	%fd<148>;

	ld.param.u32 	%r21, [_Z13feyman_deviceiiiidddPdPiS__param_1];
	ld.param.u32 	%r22, [_Z13feyman_deviceiiiidddPdPiS__param_2];
	ld.param.u32 	%r23, [_Z13feyman_deviceiiiidddPdPiS__param_3];
	ld.param.f64 	%fd30, [_Z13feyman_deviceiiiidddPdPiS__param_4];
	ld.param.f64 	%fd31, [_Z13feyman_deviceiiiidddPdPiS__param_5];
	ld.param.f64 	%fd32, [_Z13feyman_deviceiiiidddPdPiS__param_6];
	ld.param.u64 	%rd4, [_Z13feyman_deviceiiiidddPdPiS__param_8];
	ld.param.u64 	%rd5, [_Z13feyman_deviceiiiidddPdPiS__param_9];
	cvta.to.global.u64 	%rd1, %rd5;
	mov.u32 	%r24, %ctaid.x;
	mov.u32 	%r25, %ctaid.y;
	mov.u32 	%r26, %nctaid.x;
	mov.u32 	%r27, %nctaid.y;
	mov.u32 	%r28, %ctaid.z;
	mad.lo.s32 	%r29, %r28, %r27, %r25;
	mad.lo.s32 	%r1, %r29, %r26, %r24;
	not.b32 	%r30, %r24;
	not.b32 	%r31, %r25;
	not.b32 	%r32, %r28;
	add.s32 	%r33, %r21, %r30;
	cvt.rn.f64.s32 	%fd33, %r33;
	cvt.rn.f64.u32 	%fd34, %r24;
	mul.f64 	%fd35, %fd30, %fd34;
	mul.f64 	%fd36, %fd30, %fd33;
	sub.f64 	%fd37, %fd35, %fd36;
	add.s32 	%r34, %r21, -1;
	cvt.rn.f64.s32 	%fd38, %r34;
	div.rn.f64 	%fd1, %fd37, %fd38;
	add.s32 	%r35, %r22, %r31;
	cvt.rn.f64.s32 	%fd39, %r35;
	cvt.rn.f64.u32 	%fd40, %r25;
	mul.f64 	%fd41, %fd31, %fd40;
	mul.f64 	%fd42, %fd31, %fd39;
	sub.f64 	%fd43, %fd41, %fd42;
	add.s32 	%r36, %r22, -1;
	cvt.rn.f64.s32 	%fd44, %r36;
	div.rn.f64 	%fd2, %fd43, %fd44;
	add.s32 	%r37, %r23, %r32;
	cvt.rn.f64.s32 	%fd45, %r37;
	cvt.rn.f64.u32 	%fd46, %r28;
	mul.f64 	%fd47, %fd32, %fd46;
	mul.f64 	%fd48, %fd32, %fd45;
	sub.f64 	%fd49, %fd47, %fd48;
	add.s32 	%r38, %r23, -1;
	cvt.rn.f64.s32 	%fd50, %r38;
	div.rn.f64 	%fd3, %fd49, %fd50;
	mov.u32 	%r110, %tid.x;
	div.rn.f64 	%fd51, %fd1, %fd30;
	div.rn.f64 	%fd52, %fd2, %fd31;
	mul.f64 	%fd53, %fd52, %fd52;
	fma.rn.f64 	%fd54, %fd51, %fd51, %fd53;
	div.rn.f64 	%fd55, %fd3, %fd32;
	fma.rn.f64 	%fd4, %fd55, %fd55, %fd54;
	setp.leu.f64 	%p1, %fd4, 0d3FF0000000000000;
	@%p1 bra 	$L__BB0_2;
	mul.wide.s32 	%rd10, %r1, 8;
	add.s64 	%rd11, %rd1, %rd10;
	mov.b64 	%rd12, 4607182418800017408;
	st.global.u64 	[%rd11], %rd12;
	bra.uni 	$L__BB0_20;
$L__BB0_2:
	setp.ne.s32 	%p2, %r110, 0;
	@%p2 bra 	$L__BB0_4;
	cvta.to.global.u64 	%rd6, %rd4;
	atom.global.add.u32 	%r39, [%rd6], 1;
$L__BB0_4:
	add.f64 	%fd5, %fd4, 0dBFF0000000000000;
	fma.rn.f64 	%fd56, %fd5, 0d3FF71547652B82FE, 0d4338000000000000;
	{
	.reg .b32 %temp; 
	mov.b64 	{%r3, %temp}, %fd56;
	}
	mov.f64 	%fd57, 0dC338000000000000;
	add.rn.f64 	%fd58, %fd56, %fd57;
	fma.rn.f64 	%fd59, %fd58, 0dBFE62E42FEFA39EF, %fd5;
	fma.rn.f64 	%fd60, %fd58, 0dBC7ABC9E3B39803F, %fd59;
	fma.rn.f64 	%fd61, %fd60, 0d3E5ADE1569CE2BDF, 0d3E928AF3FCA213EA;
	fma.rn.f64 	%fd62, %fd61, %fd60, 0d3EC71DEE62401315;
	fma.rn.f64 	%fd63, %fd62, %fd60, 0d3EFA01997C89EB71;
	fma.rn.f64 	%fd64, %fd63, %fd60, 0d3F2A01A014761F65;
	fma.rn.f64 	%fd65, %fd64, %fd60, 0d3F56C16C1852B7AF;
	fma.rn.f64 	%fd66, %fd65, %fd60, 0d3F81111111122322;
	fma.rn.f64 	%fd67, %fd66, %fd60, 0d3FA55555555502A1;
	fma.rn.f64 	%fd68, %fd67, %fd60, 0d3FC5555555555511;
	fma.rn.f64 	%fd69, %fd68, %fd60, 0d3FE000000000000B;
	fma.rn.f64 	%fd70, %fd69, %fd60, 0d3FF0000000000000;
	fma.rn.f64 	%fd71, %fd70, %fd60, 0d3FF0000000000000;
	{
	.reg .b32 %temp; 
	mov.b64 	{%r4, %temp}, %fd71;
	}
	{
	.reg .b32 %temp; 
	mov.b64 	{%temp, %r5}, %fd71;
	}
	shl.b32 	%r40, %r3, 20;
	add.s32 	%r41, %r40, %r5;
	mov.b64 	%fd138, {%r4, %r41};
	{
	.reg .b32 %temp; 
	mov.b64 	{%temp, %r42}, %fd5;
	}
	mov.b32 	%f2, %r42;
	abs.f32 	%f1, %f2;
	setp.lt.f32 	%p3, %f1, 0f4086232B;
	@%p3 bra 	$L__BB0_7;
	setp.lt.f64 	%p4, %fd5, 0d0000000000000000;
	add.f64 	%fd72, %fd5, 0d7FF0000000000000;
	selp.f64 	%fd138, 0d0000000000000000, %fd72, %p4;
	setp.geu.f32 	%p5, %f1, 0f40874800;
	@%p5 bra 	$L__BB0_7;
	shr.u32 	%r43, %r3, 31;
	add.s32 	%r44, %r3, %r43;
	shr.s32 	%r45, %r44, 1;
	shl.b32 	%r46, %r45, 20;
	add.s32 	%r47, %r5, %r46;
	mov.b64 	%fd73, {%r4, %r47};
	sub.s32 	%r48, %r3, %r45;
	shl.b32 	%r49, %r48, 20;
	add.s32 	%r50, %r49, 1072693248;
	mov.b32 	%r51, 0;
	mov.b64 	%fd74, {%r51, %r50};
	mul.f64 	%fd138, %fd74, %fd73;
$L__BB0_7:
	ld.param.u32 	%r107, [_Z13feyman_deviceiiiidddPdPiS__param_0];
	setp.ge.s32 	%p6, %r110, %r107;
	mov.f64 	%fd147, 0d0000000000000000;
	@%p6 bra 	$L__BB0_18;
	ld.param.f64 	%fd136, [_Z13feyman_deviceiiiidddPdPiS__param_5];
	ld.param.f64 	%fd134, [_Z13feyman_deviceiiiidddPdPiS__param_4];
	rcp.rn.f64 	%fd77, %fd134;
	div.rn.f64 	%fd10, %fd77, %fd134;
	rcp.rn.f64 	%fd78, %fd136;
	div.rn.f64 	%fd11, %fd78, %fd136;
	rcp.rn.f64 	%fd79, %fd32;
	div.rn.f64 	%fd12, %fd79, %fd32;
	add.s32 	%r112, %r110, 123456789;
	mov.f64 	%fd147, 0d0000000000000000;
$L__BB0_9:
	mov.f64 	%fd140, 0d3FF0000000000000;
	mov.f64 	%fd141, %fd3;
	mov.f64 	%fd142, %fd2;
	mov.f64 	%fd143, %fd1;
$L__BB0_10:
	mul.hi.s32 	%r52, %r112, -2092037281;
	add.s32 	%r53, %r52, %r112;
	shr.u32 	%r54, %r53, 31;
	shr.s32 	%r55, %r53, 16;
	add.s32 	%r56, %r55, %r54;
	mad.lo.s32 	%r57, %r56, -127773, %r112;
	mul.lo.s32 	%r58, %r56, -2836;
	mad.lo.s32 	%r59, %r57, 16807, %r58;
	setp.lt.s32 	%p7, %r59, 0;
	add.s32 	%r60, %r59, 2147483647;
	selp.b32 	%r113, %r60, %r59, %p7;
	cvt.rn.f64.s32 	%fd82, %r113;
	mul.f64 	%fd83, %fd82, 0d3E000000001C5F68;
	setp.geu.f64 	%p8, %fd83, 0d3FD5555555555555;
	mov.f64 	%fd144, 0d0000000000000000;
	@%p8 bra 	$L__BB0_12;
	mul.hi.s32 	%r61, %r113, -2092037281;
	add.s32 	%r62, %r61, %r113;
	shr.u32 	%r63, %r62, 31;
	shr.s32 	%r64, %r62, 16;
	add.s32 	%r65, %r64, %r63;
	mad.lo.s32 	%r66, %r65, -127773, %r113;
	mul.lo.s32 	%r67, %r65, -2836;
	mad.lo.s32 	%r68, %r66, 16807, %r67;
	setp.lt.s32 	%p9, %r68, 0;
	add.s32 	%r69, %r68, 2147483647;
	selp.b32 	%r113, %r69, %r68, %p9;
	cvt.rn.f64.s32 	%fd84, %r113;
	fma.rn.f64 	%fd85, %fd84, 0d3E000000001C5F68, 0dBFE0000000000000;
	setp.lt.f64 	%p10, %fd85, 0d0000000000000000;
	selp.f64 	%fd144, 0dBFAC0B1BEE5A6D84, 0d3FAC0B1BEE5A6D84, %p10;
$L__BB0_12:
	mul.hi.s32 	%r70, %r113, -2092037281;
	add.s32 	%r71, %r70, %r113;
	shr.u32 	%r72, %r71, 31;
	shr.s32 	%r73, %r71, 16;
	add.s32 	%r74, %r73, %r72;
	mad.lo.s32 	%r75, %r74, -127773, %r113;
	mul.lo.s32 	%r76, %r74, -2836;
	mad.lo.s32 	%r77, %r75, 16807, %r76;
	setp.lt.s32 	%p11, %r77, 0;
	add.s32 	%r78, %r77, 2147483647;
	selp.b32 	%r114, %r78, %r77, %p11;
	cvt.rn.f64.s32 	%fd87, %r114;
	mul.f64 	%fd88, %fd87, 0d3E000000001C5F68;
	setp.geu.f64 	%p12, %fd88, 0d3FD5555555555555;
	mov.f64 	%fd145, 0d0000000000000000;
	@%p12 bra 	$L__BB0_14;
	mul.hi.s32 	%r79, %r114, -2092037281;
	add.s32 	%r80, %r79, %r114;
	shr.u32 	%r81, %r80, 31;
	shr.s32 	%r82, %r80, 16;
	add.s32 	%r83, %r82, %r81;
	mad.lo.s32 	%r84, %r83, -127773, %r114;
	mul.lo.s32 	%r85, %r83, -2836;
	mad.lo.s32 	%r86, %r84, 16807, %r85;
	setp.lt.s32 	%p13, %r86, 0;
	add.s32 	%r87, %r86, 2147483647;
	selp.b32 	%r114, %r87, %r86, %p13;
	cvt.rn.f64.s32 	%fd89, %r114;
	fma.rn.f64 	%fd90, %fd89, 0d3E000000001C5F68, 0dBFE0000000000000;
	setp.lt.f64 	%p14, %fd90, 0d0000000000000000;
	selp.f64 	%fd145, 0dBFAC0B1BEE5A6D84, 0d3FAC0B1BEE5A6D84, %p14;
$L__BB0_14:
	mul.hi.s32 	%r88, %r114, -2092037281;
	add.s32 	%r89, %r88, %r114;
	shr.u32 	%r90, %r89, 31;
	shr.s32 	%r91, %r89, 16;
	add.s32 	%r92, %r91, %r90;
	mad.lo.s32 	%r93, %r92, -127773, %r114;
	mul.lo.s32 	%r94, %r92, -2836;
	mad.lo.s32 	%r95, %r93, 16807, %r94;
	setp.lt.s32 	%p15, %r95, 0;
	add.s32 	%r96, %r95, 2147483647;
	selp.b32 	%r112, %r96, %r95, %p15;
	cvt.rn.f64.s32 	%fd92, %r112;
	mul.f64 	%fd93, %fd92, 0d3E000000001C5F68;
	setp.geu.f64 	%p16, %fd93, 0d3FD5555555555555;
	mov.f64 	%fd146, 0d0000000000000000;
	@%p16 bra 	$L__BB0_16;
	mul.hi.s32 	%r97, %r112, -2092037281;
	add.s32 	%r98, %r97, %r112;
	shr.u32 	%r99, %r98, 31;
	shr.s32 	%r100, %r98, 16;
	add.s32 	%r101, %r100, %r99;
	mad.lo.s32 	%r102, %r101, -127773, %r112;
	mul.lo.s32 	%r103, %r101, -2836;
	mad.lo.s32 	%r104, %r102, 16807, %r103;
	setp.lt.s32 	%p17, %r104, 0;
	add.s32 	%r105, %r104, 2147483647;
	selp.b32 	%r112, %r105, %r104, %p17;
	cvt.rn.f64.s32 	%fd94, %r112;
	fma.rn.f64 	%fd95, %fd94, 0d3E000000001C5F68, 0dBFE0000000000000;
	setp.lt.f64 	%p18, %fd95, 0d0000000000000000;
	selp.f64 	%fd146, 0dBFAC0B1BEE5A6D84, 0d3FAC0B1BEE5A6D84, %p18;
$L__BB0_16:
	ld.param.f64 	%fd137, [_Z13feyman_deviceiiiidddPdPiS__param_5];
	ld.param.f64 	%fd135, [_Z13feyman_deviceiiiidddPdPiS__param_4];
	div.rn.f64 	%fd96, %fd143, %fd135;
	div.rn.f64 	%fd97, %fd96, %fd135;
	div.rn.f64 	%fd98, %fd142, %fd137;
	div.rn.f64 	%fd99, %fd98, %fd137;
	mul.f64 	%fd100, %fd99, %fd99;
	fma.rn.f64 	%fd101, %fd97, %fd97, %fd100;
	div.rn.f64 	%fd102, %fd141, %fd32;
	div.rn.f64 	%fd103, %fd102, %fd32;
	fma.rn.f64 	%fd104, %fd103, %fd103, %fd101;
	fma.rn.f64 	%fd105, %fd104, 0d4000000000000000, %fd10;
	add.f64 	%fd106, %fd11, %fd105;
	add.f64 	%fd107, %fd12, %fd106;
	add.f64 	%fd143, %fd143, %fd144;
	add.f64 	%fd142, %fd142, %fd145;
	add.f64 	%fd141, %fd141, %fd146;
	div.rn.f64 	%fd108, %fd143, %fd135;
	div.rn.f64 	%fd109, %fd108, %fd135;
	div.rn.f64 	%fd110, %fd142, %fd137;
	div.rn.f64 	%fd111, %fd110, %fd137;
	mul.f64 	%fd112, %fd111, %fd111;
	fma.rn.f64 	%fd113, %fd109, %fd109, %fd112;
	div.rn.f64 	%fd114, %fd141, %fd32;
	div.rn.f64 	%fd115, %fd114, %fd32;
	fma.rn.f64 	%fd116, %fd115, %fd115, %fd113;
	fma.rn.f64 	%fd117, %fd116, 0d4000000000000000, %fd10;
	add.f64 	%fd118, %fd11, %fd117;
	add.f64 	%fd119, %fd12, %fd118;
	fma.rn.f64 	%fd120, %fd107, 0dBF50624DD2F1A9FC, 0d3FF0000000000000;
	mul.f64 	%fd121, %fd140, %fd120;
	mul.f64 	%fd122, %fd121, %fd119;
	fma.rn.f64 	%fd123, %fd140, %fd107, %fd122;
	fma.rn.f64 	%fd140, %fd123, 0dBF40624DD2F1A9FC, %fd140;
	mul.f64 	%fd124, %fd110, %fd110;
	fma.rn.f64 	%fd125, %fd108, %fd108, %fd124;
	fma.rn.f64 	%fd126, %fd114, %fd114, %fd125;
	setp.lt.f64 	%p19, %fd126, 0d3FF0000000000000;
	@%p19 bra 	$L__BB0_10;
	ld.param.u32 	%r108, [_Z13feyman_deviceiiiidddPdPiS__param_0];
	add.f64 	%fd147, %fd147, %fd140;
	add.s32 	%r110, %r110, 1024;
	setp.lt.s32 	%p20, %r110, %r108;
	@%p20 bra 	$L__BB0_9;
$L__BB0_18:
	ld.param.u64 	%rd14, [_Z13feyman_deviceiiiidddPdPiS__param_9];
	mov.u32 	%r106, %tid.x;
	setp.ne.s32 	%p21, %r106, 0;
	cvta.to.global.u64 	%rd7, %rd14;
	mul.wide.s32 	%rd8, %r1, 8;
	add.s64 	%rd2, %rd7, %rd8;
	atom.global.add.f64 	%fd127, [%rd2], %fd147;
	bar.sync 	0;
	@%p21 bra 	$L__BB0_20;
	ld.param.u64 	%rd13, [_Z13feyman_deviceiiiidddPdPiS__param_7];
	ld.param.u32 	%r109, [_Z13feyman_deviceiiiidddPdPiS__param_0];
	ld.global.f64 	%fd128, [%rd2];
	cvt.rn.f64.s32 	%fd129, %r109;
	div.rn.f64 	%fd130, %fd128, %fd129;
	st.global.f64 	[%rd2], %fd130;
	sub.f64 	%fd131, %fd138, %fd130;
	mul.f64 	%fd132, %fd131, %fd131;
	cvta.to.global.u64 	%rd9, %rd13;
	atom.global.add.f64 	%fd133, [%rd9], %fd132;
$L__BB0_20:
	ret;

}


// ===== COMPILED SASS (sm_100) =====

	.target	sm_100

	.elftype	@"ET_EXEC"


//--------------------- .note.nv.tkinfo           --------------------------
	.section	.note.nv.tkinfo,"",@"SHT_NOTE"
	.sectionflags	@"SHF_NOTE_NV_TKINFO"
	.tkinfo
        /*0018*/ 	.word	0x00000002
        /*0030*/ 	.string	""
        /*0030*/ 	.string	"ptxas"
        /*0030*/ 	.string	"Cuda compilation tools, release 13.0, V13.0.88"
        /*0030*/ 	.string	"Build cuda_13.0.r13.0/compiler.36424714_0"
        /*0030*/ 	.string	"-arch sm_100 -m 64 "



//--------------------- .note.nv.cuinfo           --------------------------
	.section	.note.nv.cuinfo,"",@"SHT_NOTE"
	.sectionflags	@"SHF_NOTE_NV_CUINFO"
        /*0018*/ 	.short	0x0002
        /*001a*/ 	.short	0x0064
        /*001c*/ 	.short	0x0082
	.zero		2


//--------------------- .nv.info                  --------------------------
	.section	.nv.info,"",@"SHT_CUDA_INFO"
	.align	4


	//----- nvinfo : EIATTR_REGCOUNT
	.align		4
        /*0000*/ 	.byte	0x04, 0x2f
        /*0002*/ 	.short	(.L_1 - .L_0)
	.align		4
.L_0:
        /*0004*/ 	.word	index@(_Z13feyman_deviceiiiidddPdPiS_)
        /*0008*/ 	.word	0x0000003c


	//----- nvinfo : EIATTR_FRAME_SIZE
	.align		4
.L_1:
        /*000c*/ 	.byte	0x04, 0x11
        /*000e*/ 	.short	(.L_3 - .L_2)
	.align		4
.L_2:
        /*0010*/ 	.word	index@($__internal_1_$__cuda_sm20_div_rn_f64_full)
        /*0014*/ 	.word	0x00000000


	//----- nvinfo : EIATTR_FRAME_SIZE
	.align		4
.L_3:
        /*0018*/ 	.byte	0x04, 0x11
        /*001a*/ 	.short	(.L_5 - .L_4)
	.align		4
.L_4:
        /*001c*/ 	.word	index@($__internal_0_$__cuda_sm20_dblrcp_rn_slowpath_v3)
        /*0020*/ 	.word	0x00000000


	//----- nvinfo : EIATTR_FRAME_SIZE
	.align		4
.L_5:
        /*0024*/ 	.byte	0x04, 0x11
        /*0026*/ 	.short	(.L_7 - .L_6)
	.align		4
.L_6:
        /*0028*/ 	.word	index@(_Z13feyman_deviceiiiidddPdPiS_)
        /*002c*/ 	.word	0x00000000


	//----- nvinfo : EIATTR_MIN_STACK_SIZE
	.align		4
.L_7:
        /*0030*/ 	.byte	0x04, 0x12
        /*0032*/ 	.short	(.L_9 - .L_8)
	.align		4
.L_8:
        /*0034*/ 	.word	index@(_Z13feyman_deviceiiiidddPdPiS_)
        /*0038*/ 	.word	0x00000000
.L_9:


//--------------------- .nv.compat                --------------------------
	.section	.nv.compat,"",@"SHT_CUDA_COMPAT_INFO"
	.align	4
        /*0000*/ 	.byte	0x02, 0x09, 0x00, 0x00, 0x02, 0x02, 0x01, 0x00, 0x02, 0x05, 0x05, 0x00, 0x03, 0x07, 0x01, 0x01
        /*0010*/ 	.byte	0x02, 0x03, 0x00, 0x00, 0x02, 0x06, 0x01, 0x00, 0x04, 0x0b, 0x08, 0x00, 0x01, 0x00, 0x00, 0x00
        /*0020*/ 	.byte	0x00, 0x00, 0x00, 0x00


//--------------------- .nv.info._Z13feyman_deviceiiiidddPdPiS_ --------------------------
	.section	.nv.info._Z13feyman_deviceiiiidddPdPiS_,"",@"SHT_CUDA_INFO"
	.sectionflags	@""
	.align	4


	//----- nvinfo : EIATTR_CUDA_API_VERSION
	.align		4
        /*0000*/ 	.byte	0x04, 0x37
        /*0002*/ 	.short	(.L_11 - .L_10)
.L_10:
        /*0004*/ 	.word	0x00000082


	//----- nvinfo : EIATTR_KPARAM_INFO
	.align		4
.L_11:
        /*0008*/ 	.byte	0x04, 0x17
        /*000a*/ 	.short	(.L_13 - .L_12)
.L_12:
        /*000c*/ 	.word	0x00000000
        /*0010*/ 	.short	0x0009
        /*0012*/ 	.short	0x0038
        /*0014*/ 	.byte	0x00, 0xf5, 0x21, 0x00


	//----- nvinfo : EIATTR_KPARAM_INFO
	.align		4
.L_13:
        /*0018*/ 	.byte	0x04, 0x17
        /*001a*/ 	.short	(.L_15 - .L_14)
.L_14:
        /*001c*/ 	.word	0x00000000
        /*0020*/ 	.short	0x0008
        /*0022*/ 	.short	0x0030
        /*0024*/ 	.byte	0x00, 0xf5, 0x21, 0x00


	//----- nvinfo : EIATTR_KPARAM_INFO
	.align		4
.L_15:
        /*0028*/ 	.byte	0x04, 0x17
        /*002a*/ 	.short	(.L_17 - .L_16)
.L_16:
        /*002c*/ 	.word	0x00000000
        /*0030*/ 	.short	0x0007
        /*0032*/ 	.short	0x0028
        /*0034*/ 	.byte	0x00, 0xf5, 0x21, 0x00


	//----- nvinfo : EIATTR_KPARAM_INFO
	.align		4
.L_17:
        /*0038*/ 	.byte	0x04, 0x17
        /*003a*/ 	.short	(.L_19 - .L_18)
.L_18:
        /*003c*/ 	.word	0x00000000
        /*0040*/ 	.short	0x0006
        /*0042*/ 	.short	0x0020
        /*0044*/ 	.byte	0x00, 0xf0, 0x21, 0x00


	//----- nvinfo : EIATTR_KPARAM_INFO
	.align		4
.L_19:
        /*0048*/ 	.byte	0x04, 0x17
        /*004a*/ 	.short	(.L_21 - .L_20)
.L_20:
        /*004c*/ 	.word	0x00000000
        /*0050*/ 	.short	0x0005
        /*0052*/ 	.short	0x0018
        /*0054*/ 	.byte	0x00, 0xf0, 0x21, 0x00


	//----- nvinfo : EIATTR_KPARAM_INFO
	.align		4
.L_21:
        /*0058*/ 	.byte	0x04, 0x17
        /*005a*/ 	.short	(.L_23 - .L_22)
.L_22:
        /*005c*/ 	.word	0x00000000
        /*0060*/ 	.short	0x0004
        /*0062*/ 	.short	0x0010
        /*0064*/ 	.byte	0x00, 0xf0, 0x21, 0x00


	//----- nvinfo : EIATTR_KPARAM_INFO
	.align		4
.L_23:
        /*0068*/ 	.byte	0x04, 0x17
        /*006a*/ 	.short	(.L_25 - .L_24)
.L_24:
        /*006c*/ 	.word	0x00000000
        /*0070*/ 	.short	0x0003
        /*0072*/ 	.short	0x000c
        /*0074*/ 	.byte	0x00, 0xf0, 0x11, 0x00


	//----- nvinfo : EIATTR_KPARAM_INFO
	.align		4
.L_25:
        /*0078*/ 	.byte	0x04, 0x17
        /*007a*/ 	.short	(.L_27 - .L_26)
.L_26:
        /*007c*/ 	.word	0x00000000
        /*0080*/ 	.short	0x0002
        /*0082*/ 	.short	0x0008
        /*0084*/ 	.byte	0x00, 0xf0, 0x11, 0x00


	//----- nvinfo : EIATTR_KPARAM_INFO
	.align		4
.L_27:
        /*0088*/ 	.byte	0x04, 0x17
        /*008a*/ 	.short	(.L_29 - .L_28)
.L_28:
        /*008c*/ 	.word	0x00000000
        /*0090*/ 	.short	0x0001
        /*0092*/ 	.short	0x0004
        /*0094*/ 	.byte	0x00, 0xf0, 0x11, 0x00


	//----- nvinfo : EIATTR_KPARAM_INFO
	.align		4
.L_29:
        /*0098*/ 	.byte	0x04, 0x17
        /*009a*/ 	.short	(.L_31 - .L_30)
.L_30:
        /*009c*/ 	.word	0x00000000
        /*00a0*/ 	.short	0x0000
        /*00a2*/ 	.short	0x0000
        /*00a4*/ 	.byte	0x00, 0xf0, 0x11, 0x00


	//----- nvinfo : EIATTR_SPARSE_MMA_MASK
	.align		4
.L_31:
        /*00a8*/ 	.byte	0x03, 0x50
        /*00aa*/ 	.short	0x0000


	//----- nvinfo : EIATTR_MAXREG_COUNT
	.align		4
        /*00ac*/ 	.byte	0x03, 0x1b
        /*00ae*/ 	.short	0x00ff


	//----- nvinfo : EIATTR_NUM_BARRIERS
	.align		4
        /*00b0*/ 	.byte	0x02, 0x4c
        /*00b2*/ 	.byte	0x01
	.zero		1


	//----- nvinfo : EIATTR_MERCURY_ISA_VERSION
	.align		4
        /*00b4*/ 	.byte	0x03, 0x5f
        /*00b6*/ 	.short	0x0101


	//----- nvinfo : EIATTR_INT_WARP_WIDE_INSTR_OFFSETS
	.align		4
        /*00b8*/ 	.byte	0x04, 0x31
        /*00ba*/ 	.short	(.L_33 - .L_32)


	//   ....[0]....
.L_32:
        /*00bc*/ 	.word	0x00000c10


	//----- nvinfo : EIATTR_VRC_CTA_INIT_COUNT
	.align		4
.L_33:
        /*00c0*/ 	.byte	0x02, 0x4a
	.zero		1
	.zero		1


	//----- nvinfo : EIATTR_EXIT_INSTR_OFFSETS
	.align		4
        /*00c4*/ 	.byte	0x04, 0x1c
        /*00c6*/ 	.short	(.L_35 - .L_34)


	//   ....[0]....
.L_34:
        /*00c8*/ 	.word	0x00000b60


	//   ....[1]....
        /*00cc*/ 	.word	0x00003560


	//   ....[2]....
        /*00d0*/ 	.word	0x00003700


	//----- nvinfo : EIATTR_CRS_STACK_SIZE
	.align		4
.L_35:
        /*00d4*/ 	.byte	0x04, 0x1e
        /*00d6*/ 	.short	(.L_37 - .L_36)
.L_36:
        /*00d8*/ 	.word	0x00000000


	//----- nvinfo : EIATTR_CBANK_PARAM_SIZE
	.align		4
.L_37:
        /*00dc*/ 	.byte	0x03, 0x19
        /*00de*/ 	.short	0x0040


	//----- nvinfo : EIATTR_PARAM_CBANK
	.align		4
        /*00e0*/ 	.byte	0x04, 0x0a
        /*00e2*/ 	.short	(.L_39 - .L_38)
	.align		4
.L_38:
        /*00e4*/ 	.word	index@(.nv.constant0._Z13feyman_deviceiiiidddPdPiS_)
        /*00e8*/ 	.short	0x0380
        /*00ea*/ 	.short	0x0040


	//----- nvinfo : EIATTR_SW_WAR
	.align		4
.L_39:
        /*00ec*/ 	.byte	0x04, 0x36
        /*00ee*/ 	.short	(.L_41 - .L_40)
.L_40:
        /*00f0*/ 	.word	0x00000008
.L_41:


//--------------------- .nv.callgraph             --------------------------
	.section	.nv.callgraph,"",@"SHT_CUDA_CALLGRAPH"
	.align	4
	.sectionentsize	8
	.align		4
        /*0000*/ 	.word	0x00000000
	.align		4
        /*0004*/ 	.word	0xffffffff
	.align		4
        /*0008*/ 	.word	0x00000000
	.align		4
        /*000c*/ 	.word	0xfffffffe
	.align		4
        /*0010*/ 	.word	0x00000000
	.align		4
        /*0014*/ 	.word	0xfffffffd
	.align		4
        /*0018*/ 	.word	0x00000000
	.align		4
        /*001c*/ 	.word	0xfffffffc


//--------------------- .text._Z13feyman_deviceiiiidddPdPiS_ --------------------------
	.section	.text._Z13feyman_deviceiiiidddPdPiS_,"ax",@progbits
	.align	128
        .global         _Z13feyman_deviceiiiidddPdPiS_
        .type           _Z13feyman_deviceiiiidddPdPiS_,@function
        .size           _Z13feyman_deviceiiiidddPdPiS_,(.L_x_68 - _Z13feyman_deviceiiiidddPdPiS_)
        .other          _Z13feyman_deviceiiiidddPdPiS_,@"STO_CUDA_ENTRY STV_DEFAULT"
_Z13feyman_deviceiiiidddPdPiS_:
.text._Z13feyman_deviceiiiidddPdPiS_:
[----:B------:R-:W-:Y:S01]  /*0000*/  LDC R1, c[0x0][0x37c] ;  /* 0x0000df00ff017b82 */ /* 0x000fe20000000800 */
[----:B------:R-:W0:Y:S07]  /*0010*/  LDCU UR5, c[0x0][0x384] ;  /* 0x00007080ff0577ac */ /* 0x000e2e0008000800 */
[----:B------:R-:W1:Y:S01]  /*0020*/  S2UR UR6, SR_CTAID.X ;  /* 0x00000000000679c3 */ /* 0x000e620000002500 */
[----:B------:R-:W-:Y:S01]  /*0030*/  IMAD.MOV.U32 R4, RZ, RZ, 0x1 ;  /* 0x00000001ff047424 */ /* 0x000fe200078e00ff */
[----:B------:R-:W2:Y:S06]  /*0040*/  LDCU.64 UR8, c[0x0][0x390] ;  /* 0x00007200ff0877ac */ /* 0x000eac0008000a00 */
[----:B------:R-:W3:Y:S01]  /*0050*/  S2UR UR7, SR_CTAID.Y ;  /* 0x00000000000779c3 */ /* 0x000ee20000002600 */
[----:B0-----:R-:W-:-:S09]  /*0060*/  UIADD3 UR4, UPT, UPT, UR5, -0x1, URZ ;  /* 0xffffffff05047890 */ /* 0x001fd2000fffe0ff */
[----:B------:R-:W0:Y:S01]  /*0070*/  I2F.F64 R44, UR4 ;  /* 0x00000004002c7d12 */ /* 0x000e220008201c00 */
[----:B-1----:R-:W-:-:S04]  /*0080*/  ULOP3.LUT UR4, URZ, UR6, URZ, 0x33, !UPT ;  /* 0x00000006ff047292 */ /* 0x002fc8000f8e33ff */
[----:B------:R-:W-:-:S03]  /*0090*/  UIADD3 UR4, UPT, UPT, UR4, UR5, URZ ;  /* 0x0000000504047290 */ /* 0x000fc6000fffe0ff */
[----:B0-----:R-:W0:Y:S02]  /*00a0*/  MUFU.RCP64H R5, R45 ;  /* 0x0000002d00057308 */ /* 0x001e240000001800 */
[----:B0-----:R-:W-:-:S08]  /*00b0*/  DFMA R2, -R44, R4, 1 ;  /* 0x3ff000002c02742b */ /* 0x001fd00000000104 */
[----:B------:R-:W-:Y:S02]  /*00c0*/  DFMA R6, R2, R2, R2 ;  /* 0x000000020206722b */ /* 0x000fe40000000002 */
[----:B------:R-:W2:Y:S01]  /*00d0*/  I2F.F64 R2, UR4 ;  /* 0x0000000400027d12 */ /* 0x000ea20008201c00 */
[----:B---3--:R-:W-:-:S05]  /*00e0*/  ULOP3.LUT UR4, URZ, UR7, URZ, 0x33, !UPT ;  /* 0x00000007ff047292 */ /* 0x008fca000f8e33ff */
[----:B------:R-:W-:Y:S02]  /*00f0*/  DFMA R6, R4, R6, R4 ;  /* 0x000000060406722b */ /* 0x000fe40000000004 */
[----:B------:R-:W0:Y:S06]  /*0100*/  I2F.F64.U32 R4, UR6 ;  /* 0x0000000600047d12 */ /* 0x000e2c0008201800 */
[----:B------:R-:W-:Y:S02]  /*0110*/  DFMA R8, -R44, R6, 1 ;  /* 0x3ff000002c08742b */ /* 0x000fe40000000106 */
[----:B--2---:R-:W-:-:S06]  /*0120*/  DMUL R2, R2, UR8 ;  /* 0x0000000802027c28 */ /* 0x004fcc0008000000 */
[----:B------:R-:W-:Y:S02]  /*0130*/  DFMA R8, R6, R8, R6 ;  /* 0x000000080608722b */ /* 0x000fe40000000006 */
[----:B0-----:R-:W-:Y:S02]  /*0140*/  DFMA R46, R4, UR8, -R2 ;  /* 0x00000008042e7c2b */ /* 0x001fe40008000802 */
[----:B------:R-:W0:Y:S01]  /*0150*/  S2R R2, SR_CTAID.Z ;  /* 0x0000000000027919 */ /* 0x000e220000002700 */
[----:B------:R-:W1:Y:S05]  /*0160*/  LDC R3, c[0x0][0x370] ;  /* 0x0000dc00ff037b82 */ /* 0x000e6a0000000800 */
[----:B------:R-:W-:-:S02]  /*0170*/  DMUL R18, R46, R8 ;  /* 0x000000082e127228 */ /* 0x000fc40000000000 */
[----:B------:R-:W-:Y:S01]  /*0180*/  FSETP.GEU.AND P1, PT, |R47|, 6.5827683646048100446e-37, PT ;  /* 0x036000002f00780b */ /* 0x000fe20003f2e200 */
[----:B------:R-:W0:Y:S05]  /*0190*/  LDC R7, c[0x0][0x374] ;  /* 0x0000dd00ff077b82 */ /* 0x000e2a0000000800 */
[----:B------:R-:W-:-:S08]  /*01a0*/  DFMA R4, -R44, R18, R46 ;  /* 0x000000122c04722b */ /* 0x000fd0000000012e */
[----:B------:R-:W-:-:S10]  /*01b0*/  DFMA R18, R8, R4, R18 ;  /* 0x000000040812722b */ /* 0x000fd40000000012 */
[----:B------:R-:W-:Y:S01]  /*01c0*/  FFMA R0, RZ, R45, R19 ;  /* 0x0000002dff007223 */ /* 0x000fe20000000013 */
[----:B0-----:R-:W-:-:S04]  /*01d0*/  IMAD R22, R7, R2, UR7 ;  /* 0x0000000707167e24 */ /* 0x001fc8000f8e0202 */
[----:B------:R-:W-:Y:S01]  /*01e0*/  FSETP.GT.AND P0, PT, |R0|, 1.469367938527859385e-39, PT ;  /* 0x001000000000780b */ /* 0x000fe20003f04200 */
[----:B-1----:R-:W-:Y:S01]  /*01f0*/  IMAD R22, R22, R3, UR6 ;  /* 0x0000000616167e24 */ /* 0x002fe2000f8e0203 */
[----:B------:R-:W-:-:S11]  /*0200*/  LOP3.LUT R0, RZ, R2, RZ, 0x33, !PT ;  /* 0x00000002ff007212 */ /* 0x000fd600078e33ff */
[----:B------:R-:W-:Y:S05]  /*0210*/  @P0 BRA P1, `(.L_x_0) ;  /* 0x0000000000100947 */ /* 0x000fea0000800000 */
[----:B------:R-:W-:-:S07]  /*0220*/  MOV R24, 0x240 ;  /* 0x0000024000187802 */ /* 0x000fce0000000f00 */
[----:B------:R-:W-:Y:S05]  /*0230*/  CALL.REL.NOINC `($__internal_1_$__cuda_sm20_div_rn_f64_full) ;  /* 0x0000003400d87944 */ /* 0x000fea0003c00000 */
[----:B------:R-:W-:Y:S02]  /*0240*/  IMAD.MOV.U32 R18, RZ, RZ, R50 ;  /* 0x000000ffff127224 */ /* 0x000fe400078e0032 */
[----:B------:R-:W-:-:S07]  /*0250*/  IMAD.MOV.U32 R19, RZ, RZ, R51 ;  /* 0x000000ffff137224 */ /* 0x000fce00078e0033 */
.L_x_0:
[----:B------:R-:W0:Y:S01]  /*0260*/  LDCU UR5, c[0x0][0x388] ;  /* 0x00007100ff0577ac */ /* 0x000e220008000800 */
[----:B------:R-:W-:Y:S01]  /*0270*/  IMAD.MOV.U32 R6, RZ, RZ, 0x1 ;  /* 0x00000001ff067424 */ /* 0x000fe200078e00ff */
[----:B------:R-:W1:Y:S01]  /*0280*/  LDCU.64 UR8, c[0x0][0x398] ;  /* 0x00007300ff0877ac */ /* 0x000e620008000a00 */
[----:B0-----:R-:W-:Y:S02]  /*0290*/  UIADD3 UR6, UPT, UPT, UR5, -0x1, URZ ;  /* 0xffffffff05067890 */ /* 0x001fe4000fffe0ff */
[----:B------:R-:W-:-:S07]  /*02a0*/  UIADD3 UR4, UPT, UPT, UR4, UR5, URZ ;  /* 0x0000000504047290 */ /* 0x000fce000fffe0ff */
[----:B------:R-:W0:Y:S08]  /*02b0*/  I2F.F64 R44, UR6 ;  /* 0x00000006002c7d12 */ /* 0x000e300008201c00 */
[----:B0-----:R-:W0:Y:S02]  /*02c0*/  MUFU.RCP64H R7, R45 ;  /* 0x0000002d00077308 */ /* 0x001e240000001800 */
[----:B0-----:R-:W-:-:S08]  /*02d0*/  DFMA R4, -R44, R6, 1 ;  /* 0x3ff000002c04742b */ /* 0x001fd00000000106 */
[----:B------:R-:W-:Y:S02]  /*02e0*/  DFMA R8, R4, R4, R4 ;  /* 0x000000040408722b */ /* 0x000fe40000000004 */
[----:B------:R-:W1:Y:S06]  /*02f0*/  I2F.F64 R4, UR4 ;  /* 0x0000000400047d12 */ /* 0x000e6c0008201c00 */
[----:B------:R-:W-:Y:S02]  /*0300*/  DFMA R8, R6, R8, R6 ;  /* 0x000000080608722b */ /* 0x000fe40000000006 */
[----:B------:R-:W0:Y:S06]  /*0310*/  I2F.F64.U32 R6, UR7 ;  /* 0x0000000700067d12 */ /* 0x000e2c0008201800 */
[----:B------:R-:W-:-:S02]  /*0320*/  DFMA R10, -R44, R8, 1 ;  /* 0x3ff000002c0a742b */ /* 0x000fc40000000108 */
[----:B-1----:R-:W-:-:S06]  /*0330*/  DMUL R4, R4, UR8 ;  /* 0x0000000804047c28 */ /* 0x002fcc0008000000 */
[----:B------:R-:W-:Y:S02]  /*0340*/  DFMA R10, R8, R10, R8 ;  /* 0x0000000a080a722b */ /* 0x000fe40000000008 */
[----:B0-----:R-:W-:-:S08]  /*0350*/  DFMA R46, R6, UR8, -R4 ;  /* 0x00000008062e7c2b */ /* 0x001fd00008000804 */
[----:B------:R-:W-:Y:S02]  /*0360*/  DMUL R16, R46, R10 ;  /* 0x0000000a2e107228 */ /* 0x000fe40000000000 */
[----:B------:R-:W-:-:S06]  /*0370*/  FSETP.GEU.AND P1, PT, |R47|, 6.5827683646048100446e-37, PT ;  /* 0x036000002f00780b */ /* 0x000fcc0003f2e200 */
[----:B------:R-:W-:-:S08]  /*0380*/  DFMA R4, -R44, R16, R46 ;  /* 0x000000102c04722b */ /* 0x000fd0000000012e */
[----:B------:R-:W-:-:S10]  /*0390*/  DFMA R16, R10, R4, R16 ;  /* 0x000000040a10722b */ /* 0x000fd40000000010 */
[----:B------:R-:W-:-:S05]  /*03a0*/  FFMA R3, RZ, R45, R17 ;  /* 0x0000002dff037223 */ /* 0x000fca0000000011 */
[----:B------:R-:W-:-:S13]  /*03b0*/  FSETP.GT.AND P0, PT, |R3|, 1.469367938527859385e-39, PT ;  /* 0x001000000300780b */ /* 0x000fda0003f04200 */
[----:B------:R-:W-:Y:S05]  /*03c0*/  @P0 BRA P1, `(.L_x_1) ;  /* 0x0000000000100947 */ /* 0x000fea0000800000 */
[----:B------:R-:W-:-:S07]  /*03d0*/  MOV R24, 0x3f0 ;  /* 0x000003f000187802 */ /* 0x000fce0000000f00 */
[----:B------:R-:W-:Y:S05]  /*03e0*/  CALL.REL.NOINC `($__internal_1_$__cuda_sm20_div_rn_f64_full) ;  /* 0x00000034006c7944 */ /* 0x000fea0003c00000 */
[----:B------:R-:W-:Y:S01]  /*03f0*/  MOV R16, R50 ;  /* 0x0000003200107202 */ /* 0x000fe20000000f00 */
[----:B------:R-:W-:-:S07]  /*0400*/  IMAD.MOV.U32 R17, RZ, RZ, R51 ;  /* 0x000000ffff117224 */ /* 0x000fce00078e0033 */
.L_x_1:
[----:B------:R-:W0:Y:S01]  /*0410*/  LDCU UR5, c[0x0][0x38c] ;  /* 0x00007180ff0577ac */ /* 0x000e220008000800 */
[----:B------:R-:W-:Y:S01]  /*0420*/  IMAD.MOV.U32 R6, RZ, RZ, 0x1 ;  /* 0x00000001ff067424 */ /* 0x000fe200078e00ff */
[----:B------:R-:W-:Y:S01]  /*0430*/  I2F.F64.U32 R2, R2 ;  /* 0x0000000200027312 */ /* 0x000fe20000201800 */
[----:B0-----:R-:W-:Y:S02]  /*0440*/  UIADD3 UR4, UPT, UPT, UR5, -0x1, URZ ;  /* 0xffffffff05047890 */ /* 0x001fe4000fffe0ff */
[----:B------:R-:W-:-:S07]  /*0450*/  VIADD R0, R0, UR5 ;  /* 0x0000000500007c36 */ /* 0x000fce0008000000 */
[----:B------:R-:W0:Y:S02]  /*0460*/  I2F.F64 R44, UR4 ;  /* 0x00000004002c7d12 */ /* 0x000e240008201c00 */
[----:B------:R-:W1:Y:S06]  /*0470*/  LDCU.64 UR4, c[0x0][0x3a0] ;  /* 0x00007400ff0477ac */ /* 0x000e6c0008000a00 */
[----:B0-----:R-:W0:Y:S02]  /*0480*/  MUFU.RCP64H R7, R45 ;  /* 0x0000002d00077308 */ /* 0x001e240000001800 */
[----:B0-----:R-:W-:-:S08]  /*0490*/  DFMA R4, -R44, R6, 1 ;  /* 0x3ff000002c04742b */ /* 0x001fd00000000106 */
[----:B------:R-:W-:Y:S02]  /*04a0*/  DFMA R8, R4, R4, R4 ;  /* 0x000000040408722b */ /* 0x000fe40000000004 */
[----:B------:R-:W1:Y:S06]  /*04b0*/  I2F.F64 R4, R0 ;  /* 0x0000000000047312 */ /* 0x000e6c0000201c00 */
[----:B------:R-:W-:-:S08]  /*04c0*/  DFMA R8, R6, R8, R6 ;  /* 0x000000080608722b */ /* 0x000fd00000000006 */
[----:B------:R-:W-:Y:S02]  /*04d0*/  DFMA R6, -R44, R8, 1 ;  /* 0x3ff000002c06742b */ /* 0x000fe40000000108 */
[----:B-1----:R-:W-:-:S06]  /*04e0*/  DMUL R4, R4, UR4 ;  /* 0x0000000404047c28 */ /* 0x002fcc0008000000 */
[----:B------:R-:W-:Y:S02]  /*04f0*/  DFMA R6, R8, R6, R8 ;  /* 0x000000060806722b */ /* 0x000fe40000000008 */
[----:B------:R-:W-:-:S08]  /*0500*/  DFMA R46, R2, UR4, -R4 ;  /* 0x00000004022e7c2b */ /* 0x000fd00008000804 */
        /* <DEDUP_REMOVED lines=11> */
.L_x_2:
[----:B------:R-:W0:Y:S01]  /*05c0*/  LDCU UR4, c[0x0][0x394] ;  /* 0x00007280ff0477ac */ /* 0x000e220008000800 */
[----:B------:R-:W1:Y:S01]  /*05d0*/  LDC.64 R6, c[0x0][0x390] ;  /* 0x0000e400ff067b82 */ /* 0x000e620000000a00 */
[----:B------:R-:W-:Y:S01]  /*05e0*/  IMAD.MOV.U32 R2, RZ, RZ, 0x1 ;  /* 0x00000001ff027424 */ /* 0x000fe200078e00ff */
[----:B------:R-:W2:Y:S01]  /*05f0*/  S2R R0, SR_TID.X ;  /* 0x0000000000007919 */ /* 0x000ea20000002100 */
[----:B------:R-:W-:Y:S01]  /*0600*/  FSETP.GEU.AND P1, PT, |R19|, 6.5827683646048100446e-37, PT ;  /* 0x036000001300780b */ /* 0x000fe20003f2e200 */
[----:B------:R-:W-:Y:S01]  /*0610*/  BSSY.RECONVERGENT B1, `(.L_x_3) ;  /* 0x0000016000017945 */ /* 0x000fe20003800200 */
[----:B0-----:R-:W1:Y:S02]  /*0620*/  MUFU.RCP64H R3, UR4 ;  /* 0x0000000400037d08 */ /* 0x001e640008001800 */
[----:B-1----:R-:W-:-:S08]  /*0630*/  DFMA R4, R2, -R6, 1 ;  /* 0x3ff000000204742b */ /* 0x002fd00000000806 */
[----:B------:R-:W-:-:S08]  /*0640*/  DFMA R4, R4, R4, R4 ;  /* 0x000000040404722b */ /* 0x000fd00000000004 */
[----:B------:R-:W-:-:S08]  /*0650*/  DFMA R4, R2, R4, R2 ;  /* 0x000000040204722b */ /* 0x000fd00000000002 */
[----:B------:R-:W-:-:S08]  /*0660*/  DFMA R2, R4, -R6, 1 ;  /* 0x3ff000000402742b */ /* 0x000fd00000000806 */
[----:B------:R-:W-:-:S08]  /*0670*/  DFMA R2, R4, R2, R4 ;  /* 0x000000020402722b */ /* 0x000fd00000000004 */
[----:B------:R-:W-:-:S08]  /*0680*/  DMUL R4, R2, R18 ;  /* 0x0000001202047228 */ /* 0x000fd00000000000 */
[----:B------:R-:W-:-:S08]  /*0690*/  DFMA R6, R4, -R6, R18 ;  /* 0x800000060406722b */ /* 0x000fd00000000012 */
[----:B------:R-:W-:-:S10]  /*06a0*/  DFMA R2, R2, R6, R4 ;  /* 0x000000060202722b */ /* 0x000fd40000000004 */
[----:B------:R-:W-:-:S05]  /*06b0*/  FFMA R4, RZ, UR4, R3 ;  /* 0x00000004ff047c23 */ /* 0x000fca0008000003 */
[----:B------:R-:W-:-:S13]  /*06c0*/  FSETP.GT.AND P0, PT, |R4|, 1.469367938527859385e-39, PT ;  /* 0x001000000400780b */ /* 0x000fda0003f04200 */
[----:B--2---:R-:W-:Y:S05]  /*06d0*/  @P0 BRA P1, `(.L_x_4) ;  /* 0x0000000000240947 */ /* 0x004fea0000800000 */
[----:B------:R-:W0:Y:S01]  /*06e0*/  LDCU.64 UR4, c[0x0][0x390] ;  /* 0x00007200ff0477ac */ /* 0x000e220008000a00 */
[----:B------:R-:W-:Y:S01]  /*06f0*/  IMAD.MOV.U32 R46, RZ, RZ, R18 ;  /* 0x000000ffff2e7224 */ /* 0x000fe200078e0012 */
[----:B------:R-:W-:Y:S01]  /*0700*/  MOV R24, 0x750 ;  /* 0x0000075000187802 */ /* 0x000fe20000000f00 */
[----:B------:R-:W-:Y:S01]  /*0710*/  IMAD.MOV.U32 R47, RZ, RZ, R19 ;  /* 0x000000ffff2f7224 */ /* 0x000fe200078e0013 */
[----:B0-----:R-:W-:Y:S01]  /*0720*/  MOV R44, UR4 ;  /* 0x00000004002c7c02 */ /* 0x001fe20008000f00 */
[----:B------:R-:W-:-:S07]  /*0730*/  IMAD.U32 R45, RZ, RZ, UR5 ;  /* 0x00000005ff2d7e24 */ /* 0x000fce000f8e00ff */
[----:B------:R-:W-:Y:S05]  /*0740*/  CALL.REL.NOINC `($__internal_1_$__cuda_sm20_div_rn_f64_full) ;  /* 0x0000003000947944 */ /* 0x000fea0003c00000 */
[----:B------:R-:W-:Y:S01]  /*0750*/  IMAD.MOV.U32 R2, RZ, RZ, R50 ;  /* 0x000000ffff027224 */ /* 0x000fe200078e0032 */
[----:B------:R-:W-:-:S07]  /*0760*/  MOV R3, R51 ;  /* 0x0000003300037202 */ /* 0x000fce0000000f00 */
.L_x_4:
[----:B------:R-:W-:Y:S05]  /*0770*/  BSYNC.RECONVERGENT B1 ;  /* 0x0000000000017941 */ /* 0x000fea0003800200 */
.L_x_3:
[----:B------:R-:W0:Y:S01]  /*0780*/  LDCU UR4, c[0x0][0x39c] ;  /* 0x00007380ff0477ac */ /* 0x000e220008000800 */
[----:B------:R-:W1:Y:S01]  /*0790*/  LDC.64 R8, c[0x0][0x398] ;  /* 0x0000e600ff087b82 */ /* 0x000e620000000a00 */
[----:B------:R-:W-:Y:S01]  /*07a0*/  IMAD.MOV.U32 R4, RZ, RZ, 0x1 ;  /* 0x00000001ff047424 */ /* 0x000fe200078e00ff */
[----:B------:R-:W-:Y:S01]  /*07b0*/  FSETP.GEU.AND P1, PT, |R17|, 6.5827683646048100446e-37, PT ;  /* 0x036000001100780b */ /* 0x000fe20003f2e200 */
[----:B------:R-:W-:Y:S01]  /*07c0*/  BSSY.RECONVERGENT B1, `(.L_x_5) ;  /* 0x0000014000017945 */ /* 0x000fe20003800200 */
[----:B0-----:R-:W1:Y:S03]  /*07d0*/  MUFU.RCP64H R5, UR4 ;  /* 0x0000000400057d08 */ /* 0x001e660008001800 */
        /* <DEDUP_REMOVED lines=10> */
[----:B------:R-:W-:Y:S05]  /*0880*/  @P0 BRA P1, `(.L_x_6) ;  /* 0x00000000001c0947 */ /* 0x000fea0000800000 */
[----:B------:R-:W0:Y:S01]  /*0890*/  LDCU.64 UR4, c[0x0][0x398] ;  /* 0x00007300ff0477ac */ /* 0x000e220008000a00 */
[----:B------:R-:W-:Y:S01]  /*08a0*/  IMAD.MOV.U32 R46, RZ, RZ, R16 ;  /* 0x000000ffff2e7224 */ /* 0x000fe200078e0010 */
[----:B------:R-:W-:Y:S01]  /*08b0*/  MOV R24, 0x900 ;  /* 0x0000090000187802 */ /* 0x000fe20000000f00 */
[----:B------:R-:W-:Y:S02]  /*08c0*/  IMAD.MOV.U32 R47, RZ, RZ, R17 ;  /* 0x000000ffff2f7224 */ /* 0x000fe400078e0011 */
[----:B0-----:R-:W-:Y:S01]  /*08d0*/  IMAD.U32 R44, RZ, RZ, UR4 ;  /* 0x00000004ff2c7e24 */ /* 0x001fe2000f8e00ff */
[----:B------:R-:W-:-:S07]  /*08e0*/  MOV R45, UR5 ;  /* 0x00000005002d7c02 */ /* 0x000fce0008000f00 */
[----:B------:R-:W-:Y:S05]  /*08f0*/  CALL.REL.NOINC `($__internal_1_$__cuda_sm20_div_rn_f64_full) ;  /* 0x0000003000287944 */ /* 0x000fea0003c00000 */
.L_x_6:
[----:B------:R-:W-:Y:S05]  /*0900*/  BSYNC.RECONVERGENT B1 ;  /* 0x0000000000017941 */ /* 0x000fea0003800200 */
.L_x_5:
[----:B------:R-:W0:Y:S01]  /*0910*/  LDCU UR4, c[0x0][0x3a4] ;  /* 0x00007480ff0477ac */ /* 0x000e220008000800 */
[----:B------:R-:W1:Y:S01]  /*0920*/  LDC.64 R8, c[0x0][0x3a0] ;  /* 0x0000e800ff087b82 */ /* 0x000e620000000a00 */
[----:B------:R-:W-:Y:S01]  /*0930*/  IMAD.MOV.U32 R4, RZ, RZ, 0x1 ;  /* 0x00000001ff047424 */ /* 0x000fe200078e00ff */
[----:B------:R-:W-:Y:S01]  /*0940*/  FSETP.GEU.AND P1, PT, |R15|, 6.5827683646048100446e-37, PT ;  /* 0x036000000f00780b */ /* 0x000fe20003f2e200 */
[----:B------:R-:W-:Y:S01]  /*0950*/  DMUL R50, R50, R50 ;  /* 0x0000003232327228 */ /* 0x000fe20000000000 */
[----:B------:R-:W-:Y:S07]  /*0960*/  BSSY.RECONVERGENT B1, `(.L_x_7) ;  /* 0x0000017000017945 */ /* 0x000fee0003800200 */
[----:B------:R-:W-:Y:S01]  /*0970*/  DFMA R2, R2, R2, R50 ;  /* 0x000000020202722b */ /* 0x000fe20000000032 */
        /* <DEDUP_REMOVED lines=21> */
.L_x_8:
[----:B------:R-:W-:Y:S05]  /*0ad0*/  BSYNC.RECONVERGENT B1 ;  /* 0x0000000000017941 */ /* 0x000fea0003800200 */
.L_x_7:
[----:B------:R-:W-:Y:S01]  /*0ae0*/  DFMA R6, R4, R4, R2 ;  /* 0x000000040406722b */ /* 0x000fe20000000002 */
[----:B------:R-:W0:Y:S07]  /*0af0*/  LDCU.64 UR4, c[0x0][0x358] ;  /* 0x00006b00ff0477ac */ /* 0x000e2e0008000a00 */
[----:B------:R-:W-:-:S14]  /*0b00*/  DSETP.GT.AND P0, PT, R6, 1, PT ;  /* 0x3ff000000600742a */ /* 0x000fdc0003f04000 */
[----:B------:R-:W1:Y:S01]  /*0b10*/  @P0 LDC.64 R2, c[0x0][0x3b8] ;  /* 0x0000ee00ff020b82 */ /* 0x000e620000000a00 */
[----:B------:R-:W-:Y:S02]  /*0b20*/  @P0 IMAD.MOV.U32 R4, RZ, RZ, 0x0 ;  /* 0x00000000ff040424 */ /* 0x000fe400078e00ff */
[----:B------:R-:W-:Y:S02]  /*0b30*/  @P0 IMAD.MOV.U32 R5, RZ, RZ, 0x3ff00000 ;  /* 0x3ff00000ff050424 */ /* 0x000fe400078e00ff */
[----:B-1----:R-:W-:-:S05]  /*0b40*/  @P0 IMAD.WIDE R2, R22, 0x8, R2 ;  /* 0x0000000816020825 */ /* 0x002fca00078e0202 */
[----:B0-----:R0:W-:Y:S01]  /*0b50*/  @P0 STG.E.64 desc[UR4][R2.64], R4 ;  /* 0x0000000402000986 */ /* 0x0011e2000c101b04 */
[----:B------:R-:W-:Y:S05]  /*0b60*/  @P0 EXIT ;  /* 0x000000000000094d */ /* 0x000fea0003800000 */
[----:B------:R-:W-:Y:S01]  /*0b70*/  DADD R6, R6, -1 ;  /* 0xbff0000006067429 */ /* 0x000fe20000000000 */
[----:B0-----:R-:W-:Y:S01]  /*0b80*/  IMAD.MOV.U32 R2, RZ, RZ, 0x652b82fe ;  /* 0x652b82feff027424 */ /* 0x001fe200078e00ff */
[----:B------:R-:W-:Y:S01]  /*0b90*/  MOV R3, 0x3ff71547 ;  /* 0x3ff7154700037802 */ /* 0x000fe20000000f00 */
[----:B------:R-:W-:Y:S01]  /*0ba0*/  BSSY.RECONVERGENT B0, `(.L_x_9) ;  /* 0x000000c000007945 */ /* 0x000fe20003800200 */
[----:B------:R-:W-:-:S04]  /*0bb0*/  ISETP.NE.AND P0, PT, R0, RZ, PT ;  /* 0x000000ff0000720c */ /* 0x000fc80003f05270 */
[----:B------:R-:W-:-:S08]  /*0bc0*/  DFMA R8, R6, R2, 6.75539944105574400000e+15 ;  /* 0x433800000608742b */ /* 0x000fd00000000002 */
[----:B------:R-:W-:Y:S01]  /*0bd0*/  DADD R4, R8, -6.75539944105574400000e+15 ;  /* 0xc338000008047429 */ /* 0x000fe20000000000 */
[----:B------:R-:W-:Y:S10]  /*0be0*/  @P0 BRA `(.L_x_10) ;  /* 0x00000000001c0947 */ /* 0x000ff40003800000 */
[----:B------:R-:W0:Y:S01]  /*0bf0*/  S2R R10, SR_LANEID ;  /* 0x00000000000a7919 */ /* 0x000e220000000000 */
[----:B------:R-:W1:Y:S01]  /*0c00*/  LDC.64 R2, c[0x0][0x3b0] ;  /* 0x0000ec00ff027b82 */ /* 0x000e620000000a00 */
[----:B------:R-:W-:Y:S02]  /*0c10*/  VOTEU.ANY UR6, UPT, PT ;  /* 0x0000000000067886 */ /* 0x000fe400038e0100 */
[----:B------:R-:W-:Y:S02]  /*0c20*/  UFLO.U32 UR7, UR6 ;  /* 0x00000006000772bd */ /* 0x000fe400080e0000 */
[----:B------:R-:W1:Y:S04]  /*0c30*/  POPC R11, UR6 ;  /* 0x00000006000b7d09 */ /* 0x000e680008000000 */
[----:B0-----:R-:W-:-:S13]  /*0c40*/  ISETP.EQ.U32.AND P0, PT, R10, UR7, PT ;  /* 0x000000070a007c0c */ /* 0x001fda000bf02070 */
[----:B-1----:R0:W-:Y:S02]  /*0c50*/  @P0 REDG.E.ADD.STRONG.GPU desc[UR4][R2.64], R11 ;  /* 0x0000000b0200098e */ /* 0x0021e4000c12e104 */
.L_x_10:
[----:B------:R-:W-:Y:S05]  /*0c60*/  BSYNC.RECONVERGENT B0 ;  /* 0x0000000000007941 */ /* 0x000fea0003800200 */
.L_x_9:
[----:B------:R-:W-:Y:S01]  /*0c70*/  UMOV UR6, 0xfefa39ef ;  /* 0xfefa39ef00067882 */ /* 0x000fe20000000000 */
[----:B------:R-:W-:Y:S01]  /*0c80*/  UMOV UR7, 0x3fe62e42 ;  /* 0x3fe62e4200077882 */ /* 0x000fe20000000000 */
[----:B------:R-:W-:Y:S01]  /*0c90*/  FSETP.GEU.AND P0, PT, |R7|, 4.1917929649353027344, PT ;  /* 0x4086232b0700780b */ /* 0x000fe20003f0e200 */
[C---:B0-----:R-:W-:Y:S01]  /*0ca0*/  DFMA R2, R4.reuse, -UR6, R6 ;  /* 0x8000000604027c2b */ /* 0x041fe20008000006 */
[----:B------:R-:W-:Y:S01]  /*0cb0*/  UMOV UR6, 0x3b39803f ;  /* 0x3b39803f00067882 */ /* 0x000fe20000000000 */
[----:B------:R-:W-:Y:S01]  /*0cc0*/  UMOV UR7, 0x3c7abc9e ;  /* 0x3c7abc9e00077882 */ /* 0x000fe20000000000 */
[----:B------:R-:W-:Y:S05]  /*0cd0*/  BSSY.RECONVERGENT B0, `(.L_x_11) ;  /* 0x0000030000007945 */ /* 0x000fea0003800200 */
[----:B------:R-:W-:Y:S01]  /*0ce0*/  DFMA R2, R4, -UR6, R2 ;  /* 0x8000000604027c2b */ /* 0x000fe20008000002 */
[----:B------:R-:W-:Y:S01]  /*0cf0*/  UMOV UR6, 0x69ce2bdf ;  /* 0x69ce2bdf00067882 */ /* 0x000fe20000000000 */
[----:B------:R-:W-:Y:S01]  /*0d00*/  IMAD.MOV.U32 R4, RZ, RZ, -0x35dec16 ;  /* 0xfca213eaff047424 */ /* 0x000fe200078e00ff */
[----:B------:R-:W-:Y:S01]  /*0d10*/  UMOV UR7, 0x3e5ade15 ;  /* 0x3e5ade1500077882 */ /* 0x000fe20000000000 */
[----:B------:R-:W-:-:S06]  /*0d20*/  IMAD.MOV.U32 R5, RZ, RZ, 0x3e928af3 ;  /* 0x3e928af3ff057424 */ /* 0x000fcc00078e00ff */
[----:B------:R-:W-:Y:S01]  /*0d30*/  DFMA R4, R2, UR6, R4 ;  /* 0x0000000602047c2b */ /* 0x000fe20008000004 */
[----:B------:R-:W-:Y:S01]  /*0d40*/  UMOV UR6, 0x62401315 ;  /* 0x6240131500067882 */ /* 0x000fe20000000000 */
[----:B------:R-:W-:-:S06]  /*0d50*/  UMOV UR7, 0x3ec71dee ;  /* 0x3ec71dee00077882 */ /* 0x000fcc0000000000 */
[----:B------:R-:W-:Y:S01]  /*0d60*/  DFMA R4, R2, R4, UR6 ;  /* 0x0000000602047e2b */ /* 0x000fe20008000004 */
        /* <DEDUP_REMOVED lines=20> */
[----:B------:R-:W-:-:S08]  /*0eb0*/  DFMA R4, R2, R4, UR6 ;  /* 0x0000000602047e2b */ /* 0x000fd00008000004 */
[----:B------:R-:W-:-:S08]  /*0ec0*/  DFMA R4, R2, R4, 1 ;  /* 0x3ff000000204742b */ /* 0x000fd00000000004 */
[----:B------:R-:W-:-:S10]  /*0ed0*/  DFMA R2, R2, R4, 1 ;  /* 0x3ff000000202742b */ /* 0x000fd40000000004 */
[----:B------:R-:W-:Y:S01]  /*0ee0*/  IMAD R41, R8, 0x100000, R3 ;  /* 0x0010000008297824 */ /* 0x000fe200078e0203 */
[----:B------:R-:W-:Y:S01]  /*0ef0*/  MOV R40, R2 ;  /* 0x0000000200287202 */ /* 0x000fe20000000f00 */
[----:B------:R-:W-:Y:S06]  /*0f00*/  @!P0 BRA `(.L_x_12) ;  /* 0x0000000000308947 */ /* 0x000fec0003800000 */
[----:B------:R-:W-:Y:S01]  /*0f10*/  FSETP.GEU.AND P1, PT, |R7|, 4.2275390625, PT ;  /* 0x408748000700780b */ /* 0x000fe20003f2e200 */
[C---:B------:R-:W-:Y:S02]  /*0f20*/  DADD R10, R6.reuse, +INF ;  /* 0x7ff00000060a7429 */ /* 0x040fe40000000000 */
[----:B------:R-:W-:-:S08]  /*0f30*/  DSETP.GEU.AND P0, PT, R6, RZ, PT ;  /* 0x000000ff0600722a */ /* 0x000fd00003f0e000 */
[----:B------:R-:W-:Y:S02]  /*0f40*/  FSEL R40, R10, RZ, P0 ;  /* 0x000000ff0a287208 */ /* 0x000fe40000000000 */
[----:B------:R-:W-:Y:S02]  /*0f50*/  @!P1 LEA.HI R4, R8, R8, RZ, 0x1 ;  /* 0x0000000808049211 */ /* 0x000fe400078f08ff */
[----:B------:R-:W-:Y:S02]  /*0f60*/  FSEL R41, R11, RZ, P0 ;  /* 0x000000ff0b297208 */ /* 0x000fe40000000000 */
[----:B------:R-:W-:-:S05]  /*0f70*/  @!P1 SHF.R.S32.HI R5, RZ, 0x1, R4 ;  /* 0x00000001ff059819 */ /* 0x000fca0000011404 */
[----:B------:R-:W-:Y:S02]  /*0f80*/  @!P1 IMAD.IADD R4, R8, 0x1, -R5 ;  /* 0x0000000108049824 */ /* 0x000fe400078e0a05 */
[----:B------:R-:W-:-:S03]  /*0f90*/  @!P1 IMAD R3, R5, 0x100000, R3 ;  /* 0x0010000005039824 */ /* 0x000fc600078e0203 */
[----:B------:R-:W-:Y:S01]  /*0fa0*/  @!P1 LEA R5, R4, 0x3ff00000, 0x14 ;  /* 0x3ff0000004059811 */ /* 0x000fe200078ea0ff */
[----:B------:R-:W-:-:S06]  /*0fb0*/  @!P1 IMAD.MOV.U32 R4, RZ, RZ, RZ ;  /* 0x000000ffff049224 */ /* 0x000fcc00078e00ff */
[----:B------:R-:W-:-:S11]  /*0fc0*/  @!P1 DMUL R40, R2, R4 ;  /* 0x0000000402289228 */ /* 0x000fd60000000000 */
.L_x_12:
[----:B------:R-:W-:Y:S05]  /*0fd0*/  BSYNC.RECONVERGENT B0 ;  /* 0x0000000000007941 */ /* 0x000fea0003800200 */
.L_x_11:
[----:B------:R-:W0:Y:S01]  /*0fe0*/  LDCU UR6, c[0x0][0x380] ;  /* 0x00007000ff0677ac */ /* 0x000e220008000800 */
[----:B------:R-:W-:Y:S02]  /*0ff0*/  CS2R R38, SRZ ;  /* 0x0000000000267805 */ /* 0x000fe4000001ff00 */
[----:B0-----:R-:W-:-:S04]  /*1000*/  MOV R45, UR6 ;  /* 0x00000006002d7c02 */ /* 0x001fc80008000f00 */
[----:B------:R-:W-:-:S13]  /*1010*/  ISETP.GE.AND P0, PT, R0, R45, PT ;  /* 0x0000002d0000720c */ /* 0x000fda0003f06270 */
[----:B------:R-:W-:Y:S05]  /*1020*/  @P0 BRA `(.L_x_13) ;  /* 0x0000002400300947 */ /* 0x000fea0003800000 */
[----:B------:R-:W0:Y:S08]  /*1030*/  LDC R8, c[0x0][0x394] ;  /* 0x0000e500ff087b82 */ /* 0x000e300000000800 */
[----:B------:R-:W1:Y:S01]  /*1040*/  LDC.64 R6, c[0x0][0x390] ;  /* 0x0000e400ff067b82 */ /* 0x000e620000000a00 */
[----:B0-----:R-:W1:Y:S01]  /*1050*/  MUFU.RCP64H R3, R8 ;  /* 0x0000000800037308 */ /* 0x001e620000001800 */
[----:B------:R-:W-:-:S05]  /*1060*/  VIADD R2, R8, 0x300402 ;  /* 0x0030040208027836 */ /* 0x000fca0000000000 */
[----:B------:R-:W-:Y:S01]  /*1070*/  FSETP.GEU.AND P0, PT, |R2|, 5.8789094863358348022e-39, PT ;  /* 0x004004020200780b */ /* 0x000fe20003f0e200 */
[----:B-1----:R-:W-:-:S08]  /*1080*/  DFMA R4, R2, -R6, 1 ;  /* 0x3ff000000204742b */ /* 0x002fd00000000806 */
[----:B------:R-:W-:-:S08]  /*1090*/  DFMA R4, R4, R4, R4 ;  /* 0x000000040404722b */ /* 0x000fd00000000004 */
[----:B------:R-:W-:-:S08]  /*10a0*/  DFMA R4, R2, R4, R2 ;  /* 0x000000040204722b */ /* 0x000fd00000000002 */
[----:B------:R-:W-:-:S08]  /*10b0*/  DFMA R6, R4, -R6, 1 ;  /* 0x3ff000000406742b */ /* 0x000fd00000000806 */
[----:B------:R-:W-:Y:S01]  /*10c0*/  DFMA R46, R4, R6, R4 ;  /* 0x00000006042e722b */ /* 0x000fe20000000004 */
[----:B------:R-:W-:Y:S10]  /*10d0*/  @P0 BRA `(.L_x_14) ;  /* 0x00000000001c0947 */ /* 0x000ff40003800000 */
[----:B------:R-:W0:Y:S01]  /*10e0*/  LDCU.64 UR6, c[0x0][0x390] ;  /* 0x00007200ff0677ac */ /* 0x000e220008000a00 */
[----:B------:R-:W-:Y:S02]  /*10f0*/  LOP3.LUT R2, R8, 0x7fffffff, RZ, 0xc0, !PT ;  /* 0x7fffffff08027812 */ /* 0x000fe400078ec0ff */
[----:B------:R-:W-:Y:S02]  /*1100*/  MOV R20, 0x1150 ;  /* 0x0000115000147802 */ /* 0x000fe40000000f00 */
[----:B------:R-:W-:Y:S01]  /*1110*/  IADD3 R7, PT, PT, R2, -0x100000, RZ ;  /* 0xfff0000002077810 */ /* 0x000fe20007ffe0ff */
[----:B0-----:R-:W-:Y:S02]  /*1120*/  IMAD.U32 R8, RZ, RZ, UR6 ;  /* 0x00000006ff087e24 */ /* 0x001fe4000f8e00ff */
[----:B------:R-:W-:-:S07]  /*1130*/  IMAD.U32 R9, RZ, RZ, UR7 ;  /* 0x00000007ff097e24 */ /* 0x000fce000f8e00ff */
[----:B------:R-:W-:Y:S05]  /*1140*/  CALL.REL.NOINC `($__internal_0_$__cuda_sm20_dblrcp_rn_slowpath_v3) ;  /* 0x0000002400707944 */ /* 0x000fea0003c00000 */
.L_x_14:
        /* <DEDUP_REMOVED lines=18> */
[----:B------:R-:W-:Y:S01]  /*1270*/  MOV R24, 0x12b0 ;  /* 0x000012b000187802 */ /* 0x000fe20000000f00 */
[----:B0-----:R-:W-:Y:S02]  /*1280*/  IMAD.U32 R44, RZ, RZ, UR6 ;  /* 0x00000006ff2c7e24 */ /* 0x001fe4000f8e00ff */
[----:B------:R-:W-:-:S07]  /*1290*/  IMAD.U32 R45, RZ, RZ, UR7 ;  /* 0x00000007ff2d7e24 */ /* 0x000fce000f8e00ff */
[----:B------:R-:W-:Y:S05]  /*12a0*/  CALL.REL.NOINC `($__internal_1_$__cuda_sm20_div_rn_f64_full) ;  /* 0x0000002400bc7944 */ /* 0x000fea0003c00000 */
[----:B------:R-:W-:Y:S01]  /*12b0*/  MOV R12, R50 ;  /* 0x00000032000c7202 */ /* 0x000fe20000000f00 */
[----:B------:R-:W-:-:S07]  /*12c0*/  IMAD.MOV.U32 R13, RZ, RZ, R51 ;  /* 0x000000ffff0d7224 */ /* 0x000fce00078e0033 */
.L_x_16:
[----:B------:R-:W-:Y:S05]  /*12d0*/  BSYNC.RECONVERGENT B1 ;  /* 0x0000000000017941 */ /* 0x000fea0003800200 */
.L_x_15:
        /* <DEDUP_REMOVED lines=13> */
[----:B------:R-:W-:-:S03]  /*13b0*/  MOV R20, 0x1400 ;  /* 0x0000140000147802 */ /* 0x000fc60000000f00 */
[----:B------:R-:W-:Y:S02]  /*13c0*/  VIADD R7, R2, 0xfff00000 ;  /* 0xfff0000002077836 */ /* 0x000fe40000000000 */
[----:B0-----:R-:W-:Y:S01]  /*13d0*/  IMAD.U32 R8, RZ, RZ, UR6 ;  /* 0x00000006ff087e24 */ /* 0x001fe2000f8e00ff */
[----:B------:R-:W-:-:S07]  /*13e0*/  MOV R9, UR7 ;  /* 0x0000000700097c02 */ /* 0x000fce0008000f00 */
[----:B------:R-:W-:Y:S05]  /*13f0*/  CALL.REL.NOINC `($__internal_0_$__cuda_sm20_dblrcp_rn_slowpath_v3) ;  /* 0x0000002000c47944 */ /* 0x000fea0003c00000 */
.L_x_17:
        /* <DEDUP_REMOVED lines=19> */
[----:B0-----:R-:W-:Y:S01]  /*1530*/  IMAD.U32 R44, RZ, RZ, UR6 ;  /* 0x00000006ff2c7e24 */ /* 0x001fe2000f8e00ff */
[----:B------:R-:W-:-:S07]  /*1540*/  MOV R45, UR7 ;  /* 0x00000007002d7c02 */ /* 0x000fce0008000f00 */
[----:B------:R-:W-:Y:S05]  /*1550*/  CALL.REL.NOINC `($__internal_1_$__cuda_sm20_div_rn_f64_full) ;  /* 0x0000002400107944 */ /* 0x000fea0003c00000 */
[----:B------:R-:W-:Y:S02]  /*1560*/  IMAD.MOV.U32 R10, RZ, RZ, R50 ;  /* 0x000000ffff0a7224 */ /* 0x000fe400078e0032 */
[----:B------:R-:W-:-:S07]  /*1570*/  IMAD.MOV.U32 R11, RZ, RZ, R51 ;  /* 0x000000ffff0b7224 */ /* 0x000fce00078e0033 */
.L_x_19:
[----:B------:R-:W-:Y:S05]  /*1580*/  BSYNC.RECONVERGENT B1 ;  /* 0x0000000000017941 */ /* 0x000fea0003800200 */
.L_x_18:
        /* <DEDUP_REMOVED lines=14> */
[----:B------:R-:W-:Y:S01]  /*1670*/  VIADD R7, R2, 0xfff00000 ;  /* 0xfff0000002077836 */ /* 0x000fe20000000000 */
[----:B0-----:R-:W-:Y:S01]  /*1680*/  MOV R8, UR6 ;  /* 0x0000000600087c02 */ /* 0x001fe20008000f00 */
[----:B------:R-:W-:-:S07]  /*1690*/  IMAD.U32 R9, RZ, RZ, UR7 ;  /* 0x00000007ff097e24 */ /* 0x000fce000f8e00ff */
[----:B------:R-:W-:Y:S05]  /*16a0*/  CALL.REL.NOINC `($__internal_0_$__cuda_sm20_dblrcp_rn_slowpath_v3) ;  /* 0x0000002000187944 */ /* 0x000fea0003c00000 */
.L_x_20:
        /* <DEDUP_REMOVED lines=18> */
[----:B------:R-:W-:Y:S02]  /*17d0*/  MOV R24, 0x1810 ;  /* 0x0000181000187802 */ /* 0x000fe40000000f00 */
[----:B0-----:R-:W-:Y:S01]  /*17e0*/  MOV R44, UR6 ;  /* 0x00000006002c7c02 */ /* 0x001fe20008000f00 */
[----:B------:R-:W-:-:S07]  /*17f0*/  IMAD.U32 R45, RZ, RZ, UR7 ;  /* 0x00000007ff2d7e24 */ /* 0x000fce000f8e00ff */
[----:B------:R-:W-:Y:S05]  /*1800*/  CALL.REL.NOINC `($__internal_1_$__cuda_sm20_div_rn_f64_full) ;  /* 0x0000002000647944 */ /* 0x000fea0003c00000 */
[----:B------:R-:W-:Y:S02]  /*1810*/  IMAD.MOV.U32 R8, RZ, RZ, R50 ;  /* 0x000000ffff087224 */ /* 0x000fe400078e0032 */
[----:B------:R-:W-:-:S07]  /*1820*/  IMAD.MOV.U32 R9, RZ, RZ, R51 ;  /* 0x000000ffff097224 */ /* 0x000fce00078e0033 */
.L_x_22:
[----:B------:R-:W-:Y:S05]  /*1830*/  BSYNC.RECONVERGENT B1 ;  /* 0x0000000000017941 */ /* 0x000fea0003800200 */
.L_x_21:
[----:B------:R-:W-:Y:S02]  /*1840*/  IADD3 R23, PT, PT, R0, 0x75bcd15, RZ ;  /* 0x075bcd1500177810 */ /* 0x000fe40007ffe0ff */
[----:B------:R-:W-:-:S07]  /*1850*/  CS2R R38, SRZ ;  /* 0x0000000000267805 */ /* 0x000fce000001ff00 */
.L_x_55:
[----:B------:R-:W-:Y:S01]  /*1860*/  BSSY.RECONVERGENT B1, `(.L_x_23) ;  /* 0x00001c2000017945 */ /* 0x000fe20003800200 */
[----:B------:R-:W-:Y:S01]  /*1870*/  IMAD.MOV.U32 R36, RZ, RZ, 0x0 ;  /* 0x00000000ff247424 */ /* 0x000fe200078e00ff */
[----:B------:R-:W-:Y:S01]  /*1880*/  MOV R35, R15 ;  /* 0x0000000f00237202 */ /* 0x000fe20000000f00 */
[----:B------:R-:W-:Y:S01]  /*1890*/  IMAD.MOV.U32 R37, RZ, RZ, 0x3ff00000 ;  /* 0x3ff00000ff257424 */ /* 0x000fe200078e00ff */
[----:B------:R-:W-:Y:S01]  /*18a0*/  MOV R31, R19 ;  /* 0x00000013001f7202 */ /* 0x000fe20000000f00 */
[----:B------:R-:W-:Y:S02]  /*18b0*/  IMAD.MOV.U32 R34, RZ, RZ, R14 ;  /* 0x000000ffff227224 */ /* 0x000fe400078e000e */
[----:B------:R-:W-:Y:S02]  /*18c0*/  IMAD.MOV.U32 R32, RZ, RZ, R16 ;  /* 0x000000ffff207224 */ /* 0x000fe400078e0010 */
[----:B------:R-:W-:Y:S02]  /*18d0*/  IMAD.MOV.U32 R33, RZ, RZ, R17 ;  /* 0x000000ffff217224 */ /* 0x000fe400078e0011 */
[----:B------:R-:W-:-:S07]  /*18e0*/  IMAD.MOV.U32 R30, RZ, RZ, R18 ;  /* 0x000000ffff1e7224 */ /* 0x000fce00078e0012 */
.L_x_54:
[----:B------:R-:W-:Y:S02]  /*18f0*/  IMAD.MOV.U32 R2, RZ, RZ, RZ ;  /* 0x000000ffff027224 */ /* 0x000fe400078e00ff */
[----:B------:R-:W-:Y:S02]  /*1900*/  HFMA2 R6, -RZ, RZ, 1.6689300537109375e-06, 474 ;  /* 0x001c5f68ff067431 */ /* 0x000fe400000001ff */
[----:B------:R-:W-:Y:S01]  /*1910*/  IMAD.MOV.U32 R3, RZ, RZ, R23 ;  /* 0x000000ffff037224 */ /* 0x000fe200078e0017 */
[----:B------:R-:W-:Y:S01]  /*1920*/  BSSY.RECONVERGENT B0, `(.L_x_24) ;  /* 0x0000021000007945 */ /* 0x000fe20003800200 */
[----:B------:R-:W-:Y:S01]  /*1930*/  IMAD.MOV.U32 R7, RZ, RZ, 0x3e000000 ;  /* 0x3e000000ff077424 */ /* 0x000fe200078e00ff */
[----:B------:R-:W-:Y:S01]  /*1940*/  CS2R R20, SRZ ;  /* 0x0000000000147805 */ /* 0x000fe2000001ff00 */
[----:B------:R-:W-:-:S05]  /*1950*/  IMAD.HI R2, R23, -0x7cb1f4a1, R2 ;  /* 0x834e0b5f17027827 */ /* 0x000fca00078e0202 */
[----:B------:R-:W-:-:S04]  /*1960*/  SHF.R.U32.HI R3, RZ, 0x1f, R2 ;  /* 0x0000001fff037819 */ /* 0x000fc80000011602 */
[----:B------:R-:W-:-:S05]  /*1970*/  LEA.HI.SX32 R2, R2, R3, 0x10 ;  /* 0x0000000302027211 */ /* 0x000fca00078f82ff */
[C---:B------:R-:W-:Y:S02]  /*1980*/  IMAD R23, R2.reuse, -0x1f31d, R23 ;  /* 0xfffe0ce302177824 */ /* 0x040fe400078e0217 */
[----:B------:R-:W-:-:S04]  /*1990*/  IMAD R2, R2, -0xb14, RZ ;  /* 0xfffff4ec02027824 */ /* 0x000fc800078e02ff */
[----:B------:R-:W-:-:S05]  /*19a0*/  IMAD R23, R23, 0x41a7, R2 ;  /* 0x000041a717177824 */ /* 0x000fca00078e0202 */
[----:B------:R-:W-:-:S13]  /*19b0*/  ISETP.GE.AND P0, PT, R23, RZ, PT ;  /* 0x000000ff1700720c */ /* 0x000fda0003f06270 */
[----:B------:R-:W-:-:S04]  /*19c0*/  @!P0 VIADD R23, R23, 0x7fffffff ;  /* 0x7fffffff17178836 */ /* 0x000fc80000000000 */
[----:B------:R-:W0:Y:S02]  /*19d0*/  I2F.F64 R2, R23 ;  /* 0x0000001700027312 */ /* 0x000e240000201c00 */
[----:B0-----:R-:W-:Y:S01]  /*19e0*/  DMUL R4, R2, R6 ;  /* 0x0000000602047228 */ /* 0x001fe20000000000 */
[----:B------:R-:W-:Y:S02]  /*19f0*/  IMAD.MOV.U32 R2, RZ, RZ, 0x55555555 ;  /* 0x55555555ff027424 */ /* 0x000fe400078e00ff */
[----:B------:R-:W-:-:S06]  /*1a00*/  IMAD.MOV.U32 R3, RZ, RZ, 0x3fd55555 ;  /* 0x3fd55555ff037424 */ /* 0x000fcc00078e00ff */
[----:B------:R-:W-:-:S14]  /*1a10*/  DSETP.GEU.AND P0, PT, R4, R2, PT ;  /* 0x000000020400722a */ /* 0x000fdc0003f0e000 */
[----:B------:R-:W-:Y:S05]  /*1a20*/  @P0 BRA `(.L_x_25) ;  /* 0x0000000000400947 */ /* 0x000fea0003800000 */
[----:B------:R-:W-:Y:S01]  /*1a30*/  MOV R4, RZ ;  /* 0x000000ff00047202 */ /* 0x000fe20000000f00 */
[----:B------:R-:W-:Y:S02]  /*1a40*/  IMAD.MOV.U32 R5, RZ, RZ, R23 ;  /* 0x000000ffff057224 */ /* 0x000fe400078e0017 */
[----:B------:R-:W-:Y:S02]  /*1a50*/  IMAD.MOV.U32 R20, RZ, RZ, 0x3fac0b1b ;  /* 0x3fac0b1bff147424 */ /* 0x000fe400078e00ff */
        /* <DEDUP_REMOVED lines=9> */
[----:B0-----:R-:W-:-:S08]  /*1af0*/  DFMA R4, R4, R6, -0.5 ;  /* 0xbfe000000404742b */ /* 0x001fd00000000006 */
[----:B------:R-:W-:-:S06]  /*1b00*/  DSETP.GEU.AND P0, PT, R4, RZ, PT ;  /* 0x000000ff0400722a */ /* 0x000fcc0003f0e000 */
[----:B------:R-:W-:Y:S02]  /*1b10*/  FSEL R21, -R20, 1.3440889120101928711, !P0 ;  /* 0x3fac0b1b14157808 */ /* 0x000fe40004000100 */
[----:B------:R-:W-:-:S07]  /*1b20*/  MOV R20, 0xee5a6d84 ;  /* 0xee5a6d8400147802 */ /* 0x000fce0000000f00 */
.L_x_25:
[----:B------:R-:W-:Y:S05]  /*1b30*/  BSYNC.RECONVERGENT B0 ;  /* 0x0000000000007941 */ /* 0x000fea0003800200 */
.L_x_24:
[----:B------:R-:W-:Y:S01]  /*1b40*/  IMAD.MOV.U32 R4, RZ, RZ, RZ ;  /* 0x000000ffff047224 */ /* 0x000fe200078e00ff */
[----:B------:R-:W-:Y:S01]  /*1b50*/  BSSY.RECONVERGENT B0, `(.L_x_26) ;  /* 0x000001f000007945 */ /* 0x000fe20003800200 */
[----:B------:R-:W-:Y:S02]  /*1b60*/  IMAD.MOV.U32 R5, RZ, RZ, R23 ;  /* 0x000000ffff057224 */ /* 0x000fe400078e0017 */
        /* <DEDUP_REMOVED lines=9> */
[----:B0-----:R-:W-:-:S08]  /*1c00*/  DMUL R4, R4, R6 ;  /* 0x0000000604047228 */ /* 0x001fd00000000000 */
[----:B------:R-:W-:Y:S01]  /*1c10*/  DSETP.GEU.AND P0, PT, R4, R2, PT ;  /* 0x000000020400722a */ /* 0x000fe20003f0e000 */
[----:B------:R-:W-:-:S13]  /*1c20*/  CS2R R4, SRZ ;  /* 0x0000000000047805 */ /* 0x000fda000001ff00 */
[----:B------:R-:W-:Y:S05]  /*1c30*/  @P0 BRA `(.L_x_27) ;  /* 0x0000000000400947 */ /* 0x000fea0003800000 */
[----:B------:R-:W-:Y:S01]  /*1c40*/  MOV R4, RZ ;  /* 0x000000ff00047202 */ /* 0x000fe20000000f00 */
[----:B------:R-:W-:-:S04]  /*1c50*/  IMAD.MOV.U32 R5, RZ, RZ, R25 ;  /* 0x000000ffff057224 */ /* 0x000fc800078e0019 */
        /* <DEDUP_REMOVED lines=10> */
[----:B------:R-:W-:Y:S01]  /*1d00*/  DSETP.GEU.AND P0, PT, R4, RZ, PT ;  /* 0x000000ff0400722a */ /* 0x000fe20003f0e000 */
[----:B------:R-:W-:-:S05]  /*1d10*/  IMAD.MOV.U32 R4, RZ, RZ, 0x3fac0b1b ;  /* 0x3fac0b1bff047424 */ /* 0x000fca00078e00ff */
[----:B------:R-:W-:Y:S02]  /*1d20*/  FSEL R5, -R4, 1.3440889120101928711, !P0 ;  /* 0x3fac0b1b04057808 */ /* 0x000fe40004000100 */
[----:B------:R-:W-:-:S07]  /*1d30*/  MOV R4, 0xee5a6d84 ;  /* 0xee5a6d8400047802 */ /* 0x000fce0000000f00 */
.L_x_27:
[----:B------:R-:W-:Y:S05]  /*1d40*/  BSYNC.RECONVERGENT B0 ;  /* 0x0000000000007941 */ /* 0x000fea0003800200 */
.L_x_26:
[----:B------:R-:W-:Y:S01]  /*1d50*/  IMAD.MOV.U32 R24, RZ, RZ, RZ ;  /* 0x000000ffff187224 */ /* 0x000fe200078e00ff */
[----:B------:R-:W-:Y:S03]  /*1d60*/  BSSY.RECONVERGENT B0, `(.L_x_28) ;  /* 0x000001e000007945 */ /* 0x000fe60003800200 */
        /* <DEDUP_REMOVED lines=13> */
[----:B------:R-:W-:Y:S01]  /*1e40*/  MOV R3, R23 ;  /* 0x0000001700037202 */ /* 0x000fe20000000f00 */
[----:B------:R-:W-:-:S04]  /*1e50*/  IMAD.MOV.U32 R2, RZ, RZ, RZ ;  /* 0x000000ffff027224 */ /* 0x000fc800078e00ff */
        /* <DEDUP_REMOVED lines=12> */
[----:B------:R-:W-:Y:S01]  /*1f20*/  FSEL R3, -R2, 1.3440889120101928711, !P0 ;  /* 0x3fac0b1b02037808 */ /* 0x000fe20004000100 */
[----:B------:R-:W-:-:S07]  /*1f30*/  IMAD.MOV.U32 R2, RZ, RZ, -0x11a5927c ;  /* 0xee5a6d84ff027424 */ /* 0x000fce00078e00ff */
.L_x_29:
[----:B------:R-:W-:Y:S05]  /*1f40*/  BSYNC.RECONVERGENT B0 ;  /* 0x0000000000007941 */ /* 0x000fea0003800200 */
.L_x_28:
[----:B------:R-:W0:Y:S01]  /*1f50*/  LDCU UR6, c[0x0][0x394] ;  /* 0x00007280ff0677ac */ /* 0x000e220008000800 */
[----:B------:R-:W1:Y:S01]  /*1f60*/  LDC.64 R24, c[0x0][0x390] ;  /* 0x0000e400ff187b82 */ /* 0x000e620000000a00 */
[----:B------:R-:W-:Y:S01]  /*1f70*/  MOV R6, 0x1 ;  /* 0x0000000100067802 */ /* 0x000fe20000000f00 */
[----:B------:R-:W-:Y:S01]  /*1f80*/  BSSY.RECONVERGENT B2, `(.L_x_30) ;  /* 0x0000017000027945 */ /* 0x000fe20003800200 */
[----:B------:R-:W-:Y:S01]  /*1f90*/  FSETP.GEU.AND P1, PT, |R31|, 6.5827683646048100446e-37, PT ;  /* 0x036000001f00780b */ /* 0x000fe20003f2e200 */
        /* <DEDUP_REMOVED lines=14> */
[----:B------:R-:W-:Y:S02]  /*2080*/  MOV R47, R31 ;  /* 0x0000001f002f7202 */ /* 0x000fe40000000f00 */
[----:B------:R-:W-:Y:S01]  /*2090*/  MOV R24, 0x20d0 ;  /* 0x000020d000187802 */ /* 0x000fe20000000f00 */
[----:B0-----:R-:W-:Y:S02]  /*20a0*/  IMAD.U32 R44, RZ, RZ, UR6 ;  /* 0x00000006ff2c7e24 */ /* 0x001fe4000f8e00ff */
[----:B------:R-:W-:-:S07]  /*20b0*/  IMAD.U32 R45, RZ, RZ, UR7 ;  /* 0x00000007ff2d7e24 */ /* 0x000fce000f8e00ff */
[----:B------:R-:W-:Y:S05]  /*20c0*/  CALL.REL.NOINC `($__internal_1_$__cuda_sm20_div_rn_f64_full) ;  /* 0x0000001800347944 */ /* 0x000fea0003c00000 */
[----:B------:R-:W-:Y:S02]  /*20d0*/  IMAD.MOV.U32 R46, RZ, RZ, R50 ;  /* 0x000000ffff2e7224 */ /* 0x000fe400078e0032 */
[----:B------:R-:W-:-:S07]  /*20e0*/  IMAD.MOV.U32 R47, RZ, RZ, R51 ;  /* 0x000000ffff2f7224 */ /* 0x000fce00078e0033 */
.L_x_31:
[----:B------:R-:W-:Y:S05]  /*20f0*/  BSYNC.RECONVERGENT B2 ;  /* 0x0000000000027941 */ /* 0x000fea0003800200 */
.L_x_30:
        /* <DEDUP_REMOVED lines=24> */
.L_x_33:
[----:B------:R-:W-:Y:S05]  /*2280*/  BSYNC.RECONVERGENT B2 ;  /* 0x0000000000027941 */ /* 0x000fea0003800200 */
.L_x_32:
        /* <DEDUP_REMOVED lines=26> */
.L_x_35:
[----:B------:R-:W-:Y:S05]  /*2430*/  BSYNC.RECONVERGENT B2 ;  /* 0x0000000000027941 */ /* 0x000fea0003800200 */
.L_x_34:
        /* <DEDUP_REMOVED lines=22> */
.L_x_37:
[----:B------:R-:W-:Y:S05]  /*25a0*/  BSYNC.RECONVERGENT B2 ;  /* 0x0000000000027941 */ /* 0x000fea0003800200 */
.L_x_36:
        /* <DEDUP_REMOVED lines=28> */
.L_x_39:
[----:B------:R-:W-:Y:S05]  /*2770*/  BSYNC.RECONVERGENT B2 ;  /* 0x0000000000027941 */ /* 0x000fea0003800200 */
.L_x_38:
        /* <DEDUP_REMOVED lines=22> */
.L_x_41:
[----:B------:R-:W-:Y:S05]  /*28e0*/  BSYNC.RECONVERGENT B2 ;  /* 0x0000000000027941 */ /* 0x000fea0003800200 */
.L_x_40:
[----:B------:R-:W0:Y:S01]  /*28f0*/  LDCU UR6, c[0x0][0x394] ;  /* 0x00007280ff0677ac */ /* 0x000e220008000800 */
[----:B------:R-:W1:Y:S01]  /*2900*/  LDC.64 R26, c[0x0][0x390] ;  /* 0x0000e400ff1a7b82 */ /* 0x000e620000000a00 */
[----:B------:R-:W-:Y:S01]  /*2910*/  MOV R24, 0x1 ;  /* 0x0000000100187802 */ /* 0x000fe20000000f00 */
[----:B------:R-:W-:Y:S01]  /*2920*/  DADD R46, R20, R30 ;  /* 0x00000000142e7229 */ /* 0x000fe2000000001e */
[----:B------:R-:W-:Y:S01]  /*2930*/  BSSY.RECONVERGENT B2, `(.L_x_42) ;  /* 0x000001d000027945 */ /* 0x000fe20003800200 */
[----:B------:R-:W-:Y:S02]  /*2940*/  DFMA R50, R50, R50, R6 ;  /* 0x000000323232722b */ /* 0x000fe40000000006 */
[----:B------:R-:W-:Y:S02]  /*2950*/  DADD R32, R4, R32 ;  /* 0x0000000004207229 */ /* 0x000fe40000000020 */
[----:B------:R-:W-:-:S04]  /*2960*/  DADD R34, R2, R34 ;  /* 0x0000000002227229 */ /* 0x000fc80000000022 */
[----:B------:R-:W-:Y:S01]  /*2970*/  DFMA R50, R50, 2, R12 ;  /* 0x400000003232782b */ /* 0x000fe2000000000c */
[----:B------:R-:W-:Y:S01]  /*2980*/  FSETP.GEU.AND P1, PT, |R47|, 6.5827683646048100446e-37, PT ;  /* 0x036000002f00780b */ /* 0x000fe20003f2e200 */
[----:B------:R-:W-:Y:S02]  /*2990*/  IMAD.MOV.U32 R30, RZ, RZ, R46 ;  /* 0x000000ffff1e7224 */ /* 0x000fe400078e002e */
[----:B------:R-:W-:Y:S01]  /*29a0*/  IMAD.MOV.U32 R31, RZ, RZ, R47 ;  /* 0x000000ffff1f7224 */ /* 0x000fe200078e002f */
        /* <DEDUP_REMOVED lines=8> */
[----:B------:R-:W-:Y:S02]  /*2a30*/  DFMA R6, R28, R24, R20 ;  /* 0x000000181c06722b */ /* 0x000fe40000000014 */
[----:B------:R-:W-:-:S08]  /*2a40*/  DADD R28, R50, R10 ;  /* 0x00000000321c7229 */ /* 0x000fd0000000000a */
[----:B------:R-:W-:Y:S01]  /*2a50*/  FFMA R20, RZ, UR6, R7 ;  /* 0x00000006ff147c23 */ /* 0x000fe20008000007 */
[----:B------:R-:W-:-:S04]  /*2a60*/  DADD R28, R28, R8 ;  /* 0x000000001c1c7229 */ /* 0x000fc80000000008 */
        /* <DEDUP_REMOVED lines=9> */
.L_x_43:
[----:B------:R-:W-:Y:S05]  /*2b00*/  BSYNC.RECONVERGENT B2 ;  /* 0x0000000000027941 */ /* 0x000fea0003800200 */
.L_x_42:
        /* <DEDUP_REMOVED lines=18> */
[----:B------:R-:W-:Y:S01]  /*2c30*/  MOV R46, R6 ;  /* 0x00000006002e7202 */ /* 0x000fe20000000f00 */
[----:B------:R-:W-:Y:S01]  /*2c40*/  IMAD.MOV.U32 R47, RZ, RZ, R7 ;  /* 0x000000ffff2f7224 */ /* 0x000fe200078e0007 */
[----:B------:R-:W-:Y:S01]  /*2c50*/  MOV R24, 0x2c90 ;  /* 0x00002c9000187802 */ /* 0x000fe20000000f00 */
[----:B0-----:R-:W-:Y:S02]  /*2c60*/  IMAD.U32 R44, RZ, RZ, UR6 ;  /* 0x00000006ff2c7e24 */ /* 0x001fe4000f8e00ff */
[----:B------:R-:W-:-:S07]  /*2c70*/  IMAD.U32 R45, RZ, RZ, UR7 ;  /* 0x00000007ff2d7e24 */ /* 0x000fce000f8e00ff */
[----:B------:R-:W-:Y:S05]  /*2c80*/  CALL.REL.NOINC `($__internal_1_$__cuda_sm20_div_rn_f64_full) ;  /* 0x0000000c00447944 */ /* 0x000fea0003c00000 */
[----:B------:R-:W-:Y:S01]  /*2c90*/  MOV R20, R50 ;  /* 0x0000003200147202 */ /* 0x000fe20000000f00 */
[----:B------:R-:W-:-:S07]  /*2ca0*/  IMAD.MOV.U32 R21, RZ, RZ, R51 ;  /* 0x000000ffff157224 */ /* 0x000fce00078e0033 */
.L_x_45:
[----:B------:R-:W-:Y:S05]  /*2cb0*/  BSYNC.RECONVERGENT B2 ;  /* 0x0000000000027941 */ /* 0x000fea0003800200 */
.L_x_44:
        /* <DEDUP_REMOVED lines=26> */
.L_x_47:
[----:B------:R-:W-:Y:S05]  /*2e60*/  BSYNC.RECONVERGENT B2 ;  /* 0x0000000000027941 */ /* 0x000fea0003800200 */
.L_x_46:
        /* <DEDUP_REMOVED lines=24> */
.L_x_49:
[----:B------:R-:W-:Y:S05]  /*2ff0*/  BSYNC.RECONVERGENT B2 ;  /* 0x0000000000027941 */ /* 0x000fea0003800200 */
.L_x_48:
        /* <DEDUP_REMOVED lines=28> */
.L_x_51:
[----:B------:R-:W-:Y:S05]  /*31c0*/  BSYNC.RECONVERGENT B2 ;  /* 0x0000000000027941 */ /* 0x000fea0003800200 */
.L_x_50:
        /* <DEDUP_REMOVED lines=24> */
.L_x_53:
[----:B------:R-:W-:Y:S05]  /*3350*/  BSYNC.RECONVERGENT B2 ;  /* 0x0000000000027941 */ /* 0x000fea0003800200 */
.L_x_52:
[----:B------:R-:W-:Y:S01]  /*3360*/  DFMA R20, R50, R50, R20 ;  /* 0x000000323214722b */ /* 0x000fe20000000014 */
[----:B------:R-:W-:Y:S01]  /*3370*/  IMAD.MOV.U32 R24, RZ, RZ, -0x2d0e5604 ;  /* 0xd2f1a9fcff187424 */ /* 0x000fe200078e00ff */
[----:B------:R-:W-:Y:S01]  /*3380*/  DMUL R4, R4, R4 ;  /* 0x0000000404047228 */ /* 0x000fe20000000000 */
[----:B------:R-:W-:Y:S01]  /*3390*/  IMAD.MOV.U32 R25, RZ, RZ, 0x3f50624d ;  /* 0x3f50624dff197424 */ /* 0x000fe200078e00ff */
[----:B------:R-:W-:Y:S01]  /*33a0*/  UMOV UR6, 0xd2f1a9fc ;  /* 0xd2f1a9fc00067882 */ /* 0x000fe20000000000 */
[----:B------:R-:W-:-:S03]  /*33b0*/  UMOV UR7, 0x3f40624d ;  /* 0x3f40624d00077882 */ /* 0x000fc60000000000 */
[----:B------:R-:W-:Y:S02]  /*33c0*/  DFMA R20, R20, 2, R12 ;  /* 0x400000001414782b */ /* 0x000fe4000000000c */
[----:B------:R-:W-:Y:S02]  /*33d0*/  DFMA R24, R28, -R24, 1 ;  /* 0x3ff000001c18742b */ /* 0x000fe40000000818 */
[----:B------:R-:W-:-:S04]  /*33e0*/  DFMA R4, R6, R6, R4 ;  /* 0x000000060604722b */ /* 0x000fc80000000004 */
[----:B------:R-:W-:Y:S02]  /*33f0*/  DADD R20, R20, R10 ;  /* 0x0000000014147229 */ /* 0x000fe4000000000a */
[----:B------:R-:W-:Y:S02]  /*3400*/  DMUL R24, R24, R36 ;  /* 0x0000002418187228 */ /* 0x000fe40000000000 */
[----:B------:R-:W-:-:S04]  /*3410*/  DFMA R4, R2, R2, R4 ;  /* 0x000000020204722b */ /* 0x000fc80000000004 */
[----:B------:R-:W-:-:S04]  /*3420*/  DADD R20, R20, R8 ;  /* 0x0000000014147229 */ /* 0x000fc80000000008 */
[----:B------:R-:W-:-:S04]  /*3430*/  DSETP.GEU.AND P0, PT, R4, 1, PT ;  /* 0x3ff000000400742a */ /* 0x000fc80003f0e000 */
[----:B------:R-:W-:-:S08]  /*3440*/  DMUL R20, R20, R24 ;  /* 0x0000001814147228 */ /* 0x000fd00000000000 */
[----:B------:R-:W-:-:S08]  /*3450*/  DFMA R20, R28, R36, R20 ;  /* 0x000000241c14722b */ /* 0x000fd00000000014 */
[----:B------:R-:W-:Y:S01]  /*3460*/  DFMA R36, R20, -UR6, R36 ;  /* 0x8000000614247c2b */ /* 0x000fe20008000024 */
[----:B------:R-:W-:Y:S10]  /*3470*/  @!P0 BRA `(.L_x_54) ;  /* 0xffffffe4001c8947 */ /* 0x000ff4000383ffff */
[----:B------:R-:W-:Y:S05]  /*3480*/  BSYNC.RECONVERGENT B1 ;  /* 0x0000000000017941 */ /* 0x000fea0003800200 */
.L_x_23:
[----:B------:R-:W0:Y:S01]  /*3490*/  LDCU UR6, c[0x0][0x380] ;  /* 0x00007000ff0677ac */ /* 0x000e220008000800 */
[----:B------:R-:W-:Y:S01]  /*34a0*/  IADD3 R0, PT, PT, R0, 0x400, RZ ;  /* 0x0000040000007810 */ /* 0x000fe20007ffe0ff */
[----:B------:R-:W-:Y:S01]  /*34b0*/  DADD R38, R36, R38 ;  /* 0x0000000024267229 */ /* 0x000fe20000000026 */
[----:B0-----:R-:W-:-:S05]  /*34c0*/  IMAD.U32 R45, RZ, RZ, UR6 ;  /* 0x00000006ff2d7e24 */ /* 0x001fca000f8e00ff */
[----:B------:R-:W-:-:S13]  /*34d0*/  ISETP.GE.AND P0, PT, R0, R45, PT ;  /* 0x0000002d0000720c */ /* 0x000fda0003f06270 */
[----:B------:R-:W-:Y:S05]  /*34e0*/  @!P0 BRA `(.L_x_55) ;  /* 0xffffffe000dc8947 */ /* 0x000fea000383ffff */
.L_x_13:
[----:B------:R-:W0:Y:S01]  /*34f0*/  LDC.64 R2, c[0x0][0x3b8] ;  /* 0x0000ee00ff027b82 */ /* 0x000e220000000a00 */
[----:B------:R-:W1:Y:S01]  /*3500*/  S2R R0, SR_TID.X ;  /* 0x0000000000007919 */ /* 0x000e620000002100 */
[----:B------:R-:W-:Y:S05]  /*3510*/  WARPSYNC.ALL ;  /* 0x0000000000007948 */ /* 0x000fea0003800000 */
[----:B0-----:R-:W-:-:S05]  /*3520*/  IMAD.WIDE R22, R22, 0x8, R2 ;  /* 0x0000000816167825 */ /* 0x001fca00078e0202 */
[----:B------:R0:W-:Y:S01]  /*3530*/  REDG.E.ADD.F64.RN.STRONG.GPU desc[UR4][R22.64], R38 ;  /* 0x00000026160079a6 */ /* 0x0001e2000c12ff04 */
[----:B------:R-:W-:Y:S01]  /*3540*/  BAR.SYNC.DEFER_BLOCKING 0x0 ;  /* 0x0000000000007b1d */ /* 0x000fe20000010000 */
[----:B-1----:R-:W-:-:S13]  /*3550*/  ISETP.NE.AND P0, PT, R0, RZ, PT ;  /* 0x000000ff0000720c */ /* 0x002fda0003f05270 */
[----:B0-----:R-:W-:Y:S05]  /*3560*/  @P0 EXIT ;  /* 0x000000000000094d */ /* 0x001fea0003800000 */
[----:B------:R-:W2:Y:S01]  /*3570*/  LDG.E.64 R46, desc[UR4][R22.64] ;  /* 0x00000004162e7981 */ /* 0x000ea2000c1e1b00 */
[----:B------:R-:W0:Y:S01]  /*3580*/  I2F.F64 R44, R45 ;  /* 0x0000002d002c7312 */ /* 0x000e220000201c00 */
[----:B------:R-:W-:Y:S01]  /*3590*/  IMAD.MOV.U32 R2, RZ, RZ, 0x1 ;  /* 0x00000001ff027424 */ /* 0x000fe200078e00ff */
[----:B------:R-:W-:Y:S06]  /*35a0*/  BSSY.RECONVERGENT B1, `(.L_x_56) ;  /* 0x0000010000017945 */ /* 0x000fec0003800200 */
[----:B0-----:R-:W0:Y:S02]  /*35b0*/  MUFU.RCP64H R3, R45 ;  /* 0x0000002d00037308 */ /* 0x001e240000001800 */
[----:B0-----:R-:W-:-:S08]  /*35c0*/  DFMA R4, -R44, R2, 1 ;  /* 0x3ff000002c04742b */ /* 0x001fd00000000102 */
[----:B------:R-:W-:-:S08]  /*35d0*/  DFMA R4, R4, R4, R4 ;  /* 0x000000040404722b */ /* 0x000fd00000000004 */
[----:B------:R-:W-:-:S08]  /*35e0*/  DFMA R4, R2, R4, R2 ;  /* 0x000000040204722b */ /* 0x000fd00000000002 */
[----:B------:R-:W-:-:S08]  /*35f0*/  DFMA R2, -R44, R4, 1 ;  /* 0x3ff000002c02742b */ /* 0x000fd00000000104 */
[----:B------:R-:W-:-:S08]  /*3600*/  DFMA R2, R4, R2, R4 ;  /* 0x000000020402722b */ /* 0x000fd00000000004 */
[----:B--2---:R-:W-:Y:S01]  /*3610*/  DMUL R50, R46, R2 ;  /* 0x000000022e327228 */ /* 0x004fe20000000000 */
[----:B------:R-:W-:-:S07]  /*3620*/  FSETP.GEU.AND P1, PT, |R47|, 6.5827683646048100446e-37, PT ;  /* 0x036000002f00780b */ /* 0x000fce0003f2e200 */
[----:B------:R-:W-:-:S08]  /*3630*/  DFMA R4, -R44, R50, R46 ;  /* 0x000000322c04722b */ /* 0x000fd0000000012e */
[----:B------:R-:W-:-:S10]  /*3640*/  DFMA R50, R2, R4, R50 ;  /* 0x000000040232722b */ /* 0x000fd40000000032 */
[----:B------:R-:W-:-:S05]  /*3650*/  FFMA R0, RZ, R45, R51 ;  /* 0x0000002dff007223 */ /* 0x000fca0000000033 */
[----:B------:R-:W-:-:S13]  /*3660*/  FSETP.GT.AND P0, PT, |R0|, 1.469367938527859385e-39, PT ;  /* 0x001000000000780b */ /* 0x000fda0003f04200 */
[----:B------:R-:W-:Y:S05]  /*3670*/  @P0 BRA P1, `(.L_x_57) ;  /* 0x0000000000080947 */ /* 0x000fea0000800000 */
[----:B------:R-:W-:-:S07]  /*3680*/  MOV R24, 0x36a0 ;  /* 0x000036a000187802 */ /* 0x000fce0000000f00 */
[----:B------:R-:W-:Y:S05]  /*3690*/  CALL.REL.NOINC `($__internal_1_$__cuda_sm20_div_rn_f64_full) ;  /* 0x0000000000c07944 */ /* 0x000fea0003c00000 */
.L_x_57:
[----:B------:R-:W-:Y:S05]  /*36a0*/  BSYNC.RECONVERGENT B1 ;  /* 0x0000000000017941 */ /* 0x000fea0003800200 */
.L_x_56:
[----:B------:R-:W0:Y:S01]  /*36b0*/  LDC.64 R2, c[0x0][0x3a8] ;  /* 0x0000ea00ff027b82 */ /* 0x000e220000000a00 */
[----:B------:R-:W-:Y:S01]  /*36c0*/  DADD R40, -R50, R40 ;  /* 0x0000000032287229 */ /* 0x000fe20000000128 */
[----:B------:R-:W-:Y:S07]  /*36d0*/  STG.E.64 desc[UR4][R22.64], R50 ;  /* 0x0000003216007986 */ /* 0x000fee000c101b04 */
[----:B------:R-:W-:-:S07]  /*36e0*/  DMUL R40, R40, R40 ;  /* 0x0000002828287228 */ /* 0x000fce0000000000 */
[----:B0-----:R-:W-:Y:S01]  /*36f0*/  REDG.E.ADD.F64.RN.STRONG.GPU desc[UR4][R2.64], R40 ;  /* 0x00000028020079a6 */ /* 0x001fe2000c12ff04 */
[----:B------:R-:W-:Y:S05]  /*3700*/  EXIT ;  /* 0x000000000000794d */ /* 0x000fea0003800000 */
        .weak           $__internal_0_$__cuda_sm20_dblrcp_rn_slowpath_v3
        .type           $__internal_0_$__cuda_sm20_dblrcp_rn_slowpath_v3,@function
        .size           $__internal_0_$__cuda_sm20_dblrcp_rn_slowpath_v3,($__internal_1_$__cuda_sm20_div_rn_f64_full - $__internal_0_$__cuda_sm20_dblrcp_rn_slowpath_v3)
$__internal_0_$__cuda_sm20_dblrcp_rn_slowpath_v3:
[----:B------:R-:W-:-:S14]  /*3710*/  DSETP.GTU.AND P0, PT, |R8|, +INF , PT ;  /* 0x7ff000000800742a */ /* 0x000fdc0003f0c200 */
[----:B------:R-:W-:Y:S05]  /*3720*/  @P0 BRA `(.L_x_58) ;  /* 0x0000000000800947 */ /* 0x000fea0003800000 */
[----:B------:R-:W-:-:S05]  /*3730*/  LOP3.LUT R4, R9, 0x7fffffff, RZ, 0xc0, !PT ;  /* 0x7fffffff09047812 */ /* 0x000fca00078ec0ff */
[----:B------:R-:W-:-:S05]  /*3740*/  VIADD R2, R4, 0xffffffff ;  /* 0xffffffff04027836 */ /* 0x000fca0000000000 */
[----:B------:R-:W-:-:S13]  /*3750*/  ISETP.GE.U32.AND P0, PT, R2, 0x7fefffff, PT ;  /* 0x7fefffff0200780c */ /* 0x000fda0003f06070 */
[----:B------:R-:W-:Y:S02]  /*3760*/  @P0 LOP3.LUT R3, R9, 0x7ff00000, RZ, 0x3c, !PT ;  /* 0x7ff0000009030812 */ /* 0x000fe400078e3cff */
[----:B------:R-:W-:Y:S01]  /*3770*/  @P0 MOV R2, RZ ;  /* 0x000000ff00020202 */ /* 0x000fe20000000f00 */
[----:B------:R-:W-:Y:S06]  /*3780*/  @P0 BRA `(.L_x_59) ;  /* 0x0000000000700947 */ /* 0x000fec0003800000 */
[----:B------:R-:W-:-:S13]  /*3790*/  ISETP.GE.U32.AND P0, PT, R4, 0x1000001, PT ;  /* 0x010000010400780c */ /* 0x000fda0003f06070 */
[----:B------:R-:W-:Y:S05]  /*37a0*/  @!P0 BRA `(.L_x_60) ;  /* 0x0000000000388947 */ /* 0x000fea0003800000 */
[----:B------:R-:W-:Y:S02]  /*37b0*/  VIADD R3, R9, 0xc0200000 ;  /* 0xc020000009037836 */ /* 0x000fe40000000000 */
[----:B------:R-:W-:Y:S02]  /*37c0*/  IMAD.MOV.U32 R2, RZ, RZ, R8 ;  /* 0x000000ffff027224 */ /* 0x000fe400078e0008 */
[----:B------:R-:W0:Y:S01]  /*37d0*/  MUFU.RCP64H R5, R3 ;  /* 0x0000000300057308 */ /* 0x000e220000001800 */
[----:B------:R-:W-:-:S06]  /*37e0*/  IMAD.MOV.U32 R4, RZ, RZ, R7 ;  /* 0x000000ffff047224 */ /* 0x000fcc00078e0007 */
[----:B0-----:R-:W-:-:S08]  /*37f0*/  DFMA R6, -R2, R4, 1 ;  /* 0x3ff000000206742b */ /* 0x001fd00000000104 */
[----:B------:R-:W-:-:S08]  /*3800*/  DFMA R6, R6, R6, R6 ;  /* 0x000000060606722b */ /* 0x000fd00000000006 */
[----:B------:R-:W-:-:S08]  /*3810*/  DFMA R6, R4, R6, R4 ;  /* 0x000000060406722b */ /* 0x000fd00000000004 */
[----:B------:R-:W-:-:S08]  /*3820*/  DFMA R4, -R2, R6, 1 ;  /* 0x3ff000000204742b */ /* 0x000fd00000000106 */
[----:B------:R-:W-:-:S08]  /*3830*/  DFMA R4, R6, R4, R6 ;  /* 0x000000040604722b */ /* 0x000fd00000000006 */
[----:B------:R-:W-:-:S08]  /*3840*/  DMUL R4, R4, 2.2250738585072013831e-308 ;  /* 0x0010000004047828 */ /* 0x000fd00000000000 */
[----:B------:R-:W-:-:S08]  /*3850*/  DFMA R6, -R8, R4, 1 ;  /* 0x3ff000000806742b */ /* 0x000fd00000000104 */
[----:B------:R-:W-:-:S08]  /*3860*/  DFMA R6, R6, R6, R6 ;  /* 0x000000060606722b */ /* 0x000fd00000000006 */
[----:B------:R-:W-:Y:S01]  /*3870*/  DFMA R2, R4, R6, R4 ;  /* 0x000000060402722b */ /* 0x000fe20000000004 */
[----:B------:R-:W-:Y:S10]  /*3880*/  BRA `(.L_x_59) ;  /* 0x0000000000307947 */ /* 0x000ff40003800000 */
.L_x_60:
[----:B------:R-:W-:Y:S01]  /*3890*/  DMUL R4, R8, 8.11296384146066816958e+31 ;  /* 0x4690000008047828 */ /* 0x000fe20000000000 */
[----:B------:R-:W-:-:S05]  /*38a0*/  MOV R2, R7 ;  /* 0x0000000700027202 */ /* 0x000fca0000000f00 */
[----:B------:R-:W0:Y:S02]  /*38b0*/  MUFU.RCP64H R3, R5 ;  /* 0x0000000500037308 */ /* 0x000e240000001800 */
[----:B0-----:R-:W-:-:S08]  /*38c0*/  DFMA R6, -R4, R2, 1 ;  /* 0x3ff000000406742b */ /* 0x001fd00000000102 */
[----:B------:R-:W-:-:S08]  /*38d0*/  DFMA R6, R6, R6, R6 ;  /* 0x000000060606722b */ /* 0x000fd00000000006 */
[----:B------:R-:W-:-:S08]  /*38e0*/  DFMA R6, R2, R6, R2 ;  /* 0x000000060206722b */ /* 0x000fd00000000002 */
[----:B------:R-:W-:-:S08]  /*38f0*/  DFMA R2, -R4, R6, 1 ;  /* 0x3ff000000402742b */ /* 0x000fd00000000106 */
[----:B------:R-:W-:-:S08]  /*3900*/  DFMA R2, R6, R2, R6 ;  /* 0x000000020602722b */ /* 0x000fd00000000006 */
[----:B------:R-:W-:Y:S01]  /*3910*/  DMUL R2, R2, 8.11296384146066816958e+31 ;  /* 0x4690000002027828 */ /* 0x000fe20000000000 */
[----:B------:R-:W-:Y:S10]  /*3920*/  BRA `(.L_x_59) ;  /* 0x0000000000087947 */ /* 0x000ff40003800000 */
.L_x_58:
[----:B------:R-:W-:Y:S01]  /*3930*/  LOP3.LUT R3, R9, 0x80000, RZ, 0xfc, !PT ;  /* 0x0008000009037812 */ /* 0x000fe200078efcff */
[----:B------:R-:W-:-:S07]  /*3940*/  IMAD.MOV.U32 R2, RZ, RZ, R8 ;  /* 0x000000ffff027224 */ /* 0x000fce00078e0008 */
.L_x_59:
[----:B------:R-:W-:Y:S01]  /*3950*/  IMAD.MOV.U32 R46, RZ, RZ, R2 ;  /* 0x000000ffff2e7224 */ /* 0x000fe200078e0002 */
[----:B------:R-:W-:Y:S01]  /*3960*/  MOV R2, R20 ;  /* 0x0000001400027202 */ /* 0x000fe20000000f00 */
[----:B------:R-:W-:Y:S02]  /*3970*/  IMAD.MOV.U32 R47, RZ, RZ, R3 ;  /* 0x000000ffff2f7224 */ /* 0x000fe400078e0003 */
[----:B------:R-:W-:-:S04]  /*3980*/  IMAD.MOV.U32 R3, RZ, RZ, 0x0 ;  /* 0x00000000ff037424 */ /* 0x000fc800078e00ff */
[----:B------:R-:W-:Y:S05]  /*3990*/  RET.REL.NODEC R2 `(_Z13feyman_deviceiiiidddPdPiS_) ;  /* 0xffffffc402987950 */ /* 0x000fea0003c3ffff */
        .weak           $__internal_1_$__cuda_sm20_div_rn_f64_full
        .type           $__internal_1_$__cuda_sm20_div_rn_f64_full,@function
        .size           $__internal_1_$__cuda_sm20_div_rn_f64_full,(.L_x_68 - $__internal_1_$__cuda_sm20_div_rn_f64_full)
$__internal_1_$__cuda_sm20_div_rn_f64_full:
[C---:B------:R-:W-:Y:S01]  /*39a0*/  FSETP.GEU.AND P0, PT, |R45|.reuse, 1.469367938527859385e-39, PT ;  /* 0x001000002d00780b */ /* 0x040fe20003f0e200 */
[----:B------:R-:W-:Y:S01]  /*39b0*/  IMAD.MOV.U32 R48, RZ, RZ, 0x1 ;  /* 0x00000001ff307424 */ /* 0x000fe200078e00ff */
[----:B------:R-:W-:Y:S01]  /*39c0*/  LOP3.LUT R42, R45, 0x800fffff, RZ, 0xc0, !PT ;  /* 0x800fffff2d2a7812 */ /* 0x000fe200078ec0ff */
[----:B------:R-:W-:Y:S01]  /*39d0*/  BSSY.RECONVERGENT B0, `(.L_x_61) ;  /* 0x0000054000007945 */ /* 0x000fe20003800200 */
[C---:B------:R-:W-:Y:S02]  /*39e0*/  FSETP.GEU.AND P2, PT, |R47|.reuse, 1.469367938527859385e-39, PT ;  /* 0x001000002f00780b */ /* 0x040fe40003f4e200 */
[----:B------:R-:W-:Y:S01]  /*39f0*/  LOP3.LUT R43, R42, 0x3ff00000, RZ, 0xfc, !PT ;  /* 0x3ff000002a2b7812 */ /* 0x000fe200078efcff */
[----:B------:R-:W-:Y:S01]  /*3a00*/  IMAD.MOV.U32 R42, RZ, RZ, R44 ;  /* 0x000000ffff2a7224 */ /* 0x000fe200078e002c */
[----:B------:R-:W-:Y:S02]  /*3a10*/  LOP3.LUT R25, R47, 0x7ff00000, RZ, 0xc0, !PT ;  /* 0x7ff000002f197812 */ /* 0x000fe400078ec0ff */
[----:B------:R-:W-:-:S03]  /*3a20*/  LOP3.LUT R56, R45, 0x7ff00000, RZ, 0xc0, !PT ;  /* 0x7ff000002d387812 */ /* 0x000fc600078ec0ff */
[----:B------:R-:W-:Y:S01]  /*3a30*/  @!P0 DMUL R42, R44, 8.98846567431157953865e+307 ;  /* 0x7fe000002c2a8828 */ /* 0x000fe20000000000 */
[----:B------:R-:W-:-:S03]  /*3a40*/  ISETP.GE.U32.AND P1, PT, R25, R56, PT ;  /* 0x000000381900720c */ /* 0x000fc60003f26070 */
[----:B------:R-:W-:Y:S01]  /*3a50*/  @!P2 LOP3.LUT R26, R45, 0x7ff00000, RZ, 0xc0, !PT ;  /* 0x7ff000002d1aa812 */ /* 0x000fe200078ec0ff */
[----:B------:R-:W-:Y:S01]  /*3a60*/  @!P2 IMAD.MOV.U32 R54, RZ, RZ, RZ ;  /* 0x000000ffff36a224 */ /* 0x000fe200078e00ff */
[----:B------:R-:W0:Y:S02]  /*3a70*/  MUFU.RCP64H R49, R43 ;  /* 0x0000002b00317308 */ /* 0x000e240000001800 */
[----:B------:R-:W-:Y:S02]  /*3a80*/  @!P2 ISETP.GE.U32.AND P3, PT, R25, R26, PT ;  /* 0x0000001a1900a20c */ /* 0x000fe40003f66070 */
[----:B------:R-:W-:Y:S02]  /*3a90*/  MOV R26, 0x1ca00000 ;  /* 0x1ca00000001a7802 */ /* 0x000fe40000000f00 */
[----:B------:R-:W-:Y:S02]  /*3aa0*/  @!P0 LOP3.LUT R56, R43, 0x7ff00000, RZ, 0xc0, !PT ;  /* 0x7ff000002b388812 */ /* 0x000fe400078ec0ff */
[----:B------:R-:W-:-:S03]  /*3ab0*/  @!P2 SEL R27, R26, 0x63400000, !P3 ;  /* 0x634000001a1ba807 */ /* 0x000fc60005800000 */
[----:B------:R-:W-:Y:S01]  /*3ac0*/  VIADD R57, R56, 0xffffffff ;  /* 0xffffffff38397836 */ /* 0x000fe20000000000 */
[----:B------:R-:W-:-:S04]  /*3ad0*/  @!P2 LOP3.LUT R27, R27, 0x80000000, R47, 0xf8, !PT ;  /* 0x800000001b1ba812 */ /* 0x000fc800078ef82f */
[----:B------:R-:W-:Y:S01]  /*3ae0*/  @!P2 LOP3.LUT R55, R27, 0x100000, RZ, 0xfc, !PT ;  /* 0x001000001b37a812 */ /* 0x000fe200078efcff */
[----:B0-----:R-:W-:Y:S01]  /*3af0*/  DFMA R50, R48, -R42, 1 ;  /* 0x3ff000003032742b */ /* 0x001fe2000000082a */
[----:B------:R-:W-:-:S07]  /*3b00*/  IMAD.MOV.U32 R27, RZ, RZ, R25 ;  /* 0x000000ffff1b7224 */ /* 0x000fce00078e0019 */
[----:B------:R-:W-:-:S08]  /*3b10*/  DFMA R50, R50, R50, R50 ;  /* 0x000000323232722b */ /* 0x000fd00000000032 */
[----:B------:R-:W-:Y:S01]  /*3b20*/  DFMA R50, R48, R50, R48 ;  /* 0x000000323032722b */ /* 0x000fe20000000030 */
[----:B------:R-:W-:Y:S01]  /*3b30*/  SEL R49, R26, 0x63400000, !P1 ;  /* 0x634000001a317807 */ /* 0x000fe20004800000 */
[----:B------:R-:W-:-:S03]  /*3b40*/  IMAD.MOV.U32 R48, RZ, RZ, R46 ;  /* 0x000000ffff307224 */ /* 0x000fc600078e002e */
[----:B------:R-:W-:-:S03]  /*3b50*/  LOP3.LUT R49, R49, 0x800fffff, R47, 0xf8, !PT ;  /* 0x800fffff31317812 */ /* 0x000fc600078ef82f */
[----:B------:R-:W-:-:S03]  /*3b60*/  DFMA R52, R50, -R42, 1 ;  /* 0x3ff000003234742b */ /* 0x000fc6000000082a */
[----:B------:R-:W-:-:S05]  /*3b70*/  @!P2 DFMA R48, R48, 2, -R54 ;  /* 0x400000003030a82b */ /* 0x000fca0000000836 */
[----:B------:R-:W-:-:S05]  /*3b80*/  DFMA R50, R50, R52, R50 ;  /* 0x000000343232722b */ /* 0x000fca0000000032 */
[----:B------:R-:W-:-:S03]  /*3b90*/  @!P2 LOP3.LUT R27, R49, 0x7ff00000, RZ, 0xc0, !PT ;  /* 0x7ff00000311ba812 */ /* 0x000fc600078ec0ff */
[----:B------:R-:W-:Y:S01]  /*3ba0*/  DMUL R52, R50, R48 ;  /* 0x0000003032347228 */ /* 0x000fe20000000000 */
[----:B------:R-:W-:-:S04]  /*3bb0*/  IADD3 R54, PT, PT, R27, -0x1, RZ ;  /* 0xffffffff1b367810 */ /* 0x000fc80007ffe0ff */
[----:B------:R-:W-:-:S03]  /*3bc0*/  ISETP.GT.U32.AND P0, PT, R54, 0x7feffffe, PT ;  /* 0x7feffffe3600780c */ /* 0x000fc60003f04070 */
[----:B------:R-:W-:Y:S01]  /*3bd0*/  DFMA R54, R52, -R42, R48 ;  /* 0x8000002a3436722b */ /* 0x000fe20000000030 */
[----:B------:R-:W-:-:S07]  /*3be0*/  ISETP.GT.U32.OR P0, PT, R57, 0x7feffffe, P0 ;  /* 0x7feffffe3900780c */ /* 0x000fce0000704470 */
[----:B------:R-:W-:-:S06]  /*3bf0*/  DFMA R54, R50, R54, R52 ;  /* 0x000000363236722b */ /* 0x000fcc0000000034 */
[----:B------:R-:W-:Y:S05]  /*3c00*/  @P0 BRA `(.L_x_62) ;  /* 0x00000000006c0947 */ /* 0x000fea0003800000 */
[----:B------:R-:W-:-:S04]  /*3c10*/  LOP3.LUT R46, R45, 0x7ff00000, RZ, 0xc0, !PT ;  /* 0x7ff000002d2e7812 */ /* 0x000fc800078ec0ff */
[CC--:B------:R-:W-:Y:S02]  /*3c20*/  VIADDMNMX R27, R25.reuse, -R46.reuse, 0xb9600000, !PT ;  /* 0xb9600000191b7446 */ /* 0x0c0fe4000780092e */
[----:B------:R-:W-:Y:S02]  /*3c30*/  ISETP.GE.U32.AND P0, PT, R25, R46, PT ;  /* 0x0000002e1900720c */ /* 0x000fe40003f06070 */
[----:B------:R-:W-:Y:S02]  /*3c40*/  VIMNMX R27, PT, PT, R27, 0x46a00000, PT ;  /* 0x46a000001b1b7848 */ /* 0x000fe40003fe0100 */
[----:B------:R-:W-:Y:S02]  /*3c50*/  SEL R26, R26, 0x63400000, !P0 ;  /* 0x634000001a1a7807 */ /* 0x000fe40004000000 */
[----:B------:R-:W-:-:S03]  /*3c60*/  MOV R46, RZ ;  /* 0x000000ff002e7202 */ /* 0x000fc60000000f00 */
[----:B------:R-:W-:-:S04]  /*3c70*/  IMAD.IADD R26, R27, 0x1, -R26 ;  /* 0x000000011b1a7824 */ /* 0x000fc800078e0a1a */
[----:B------:R-:W-:-:S06]  /*3c80*/  VIADD R47, R26, 0x7fe00000 ;  /* 0x7fe000001a2f7836 */ /* 0x000fcc0000000000 */
[----:B------:R-:W-:-:S10]  /*3c90*/  DMUL R50, R54, R46 ;  /* 0x0000002e36327228 */ /* 0x000fd40000000000 */
[----:B------:R-:W-:-:S13]  /*3ca0*/  FSETP.GTU.AND P0, PT, |R51|, 1.469367938527859385e-39, PT ;  /* 0x001000003300780b */ /* 0x000fda0003f0c200 */
[----:B------:R-:W-:Y:S05]  /*3cb0*/  @P0 BRA `(.L_x_63) ;  /* 0x0000000000940947 */ /* 0x000fea0003800000 */
[----:B------:R-:W-:Y:S01]  /*3cc0*/  DFMA R42, R54, -R42, R48 ;  /* 0x8000002a362a722b */ /* 0x000fe20000000030 */
[----:B------:R-:W-:-:S09]  /*3cd0*/  IMAD.MOV.U32 R46, RZ, RZ, RZ ;  /* 0x000000ffff2e7224 */ /* 0x000fd200078e00ff */
[C---:B------:R-:W-:Y:S02]  /*3ce0*/  FSETP.NEU.AND P0, PT, R43.reuse, RZ, PT ;  /* 0x000000ff2b00720b */ /* 0x040fe40003f0d000 */
[----:B------:R-:W-:-:S04]  /*3cf0*/  LOP3.LUT R44, R43, 0x80000000, R45, 0x48, !PT ;  /* 0x800000002b2c7812 */ /* 0x000fc800078e482d */
[----:B------:R-:W-:-:S07]  /*3d00*/  LOP3.LUT R47, R44, R47, RZ, 0xfc, !PT ;  /* 0x0000002f2c2f7212 */ /* 0x000fce00078efcff */
[----:B------:R-:W-:Y:S05]  /*3d10*/  @!P0 BRA `(.L_x_63) ;  /* 0x00000000007c8947 */ /* 0x000fea0003800000 */
[----:B------:R-:W-:Y:S01]  /*3d20*/  IMAD.MOV R43, RZ, RZ, -R26 ;  /* 0x000000ffff2b7224 */ /* 0x000fe200078e0a1a */
[----:B------:R-:W-:Y:S01]  /*3d30*/  IADD3 R26, PT, PT, -R26, -0x43300000, RZ ;  /* 0xbcd000001a1a7810 */ /* 0x000fe20007ffe1ff */
[----:B------:R-:W-:-:S06]  /*3d40*/  IMAD.MOV.U32 R42, RZ, RZ, RZ ;  /* 0x000000ffff2a7224 */ /* 0x000fcc00078e00ff */
[----:B------:R-:W-:Y:S02]  /*3d50*/  DFMA R42, R50, -R42, R54 ;  /* 0x8000002a322a722b */ /* 0x000fe40000000036 */
[----:B------:R-:W-:-:S08]  /*3d60*/  DMUL.RP R54, R54, R46 ;  /* 0x0000002e36367228 */ /* 0x000fd00000008000 */
[----:B------:R-:W-:Y:S02]  /*3d70*/  FSETP.NEU.AND P0, PT, |R43|, R26, PT ;  /* 0x0000001a2b00720b */ /* 0x000fe40003f0d200 */
[----:B------:R-:W-:Y:S02]  /*3d80*/  LOP3.LUT R25, R55, R44, RZ, 0x3c, !PT ;  /* 0x0000002c37197212 */ /* 0x000fe400078e3cff */
[----:B------:R-:W-:Y:S02]  /*3d90*/  FSEL R50, R54, R50, !P0 ;  /* 0x0000003236327208 */ /* 0x000fe40004000000 */
[----:B------:R-:W-:Y:S01]  /*3da0*/  FSEL R51, R25, R51, !P0 ;  /* 0x0000003319337208 */ /* 0x000fe20004000000 */
[----:B------:R-:W-:Y:S06]  /*3db0*/  BRA `(.L_x_63) ;  /* 0x0000000000547947 */ /* 0x000fec0003800000 */
.L_x_62:
[----:B------:R-:W-:-:S14]  /*3dc0*/  DSETP.NAN.AND P0, PT, R46, R46, PT ;  /* 0x0000002e2e00722a */ /* 0x000fdc0003f08000 */
[----:B------:R-:W-:Y:S05]  /*3dd0*/  @P0 BRA `(.L_x_64) ;  /* 0x0000000000440947 */ /* 0x000fea0003800000 */
[----:B------:R-:W-:-:S14]  /*3de0*/  DSETP.NAN.AND P0, PT, R44, R44, PT ;  /* 0x0000002c2c00722a */ /* 0x000fdc0003f08000 */
[----:B------:R-:W-:Y:S05]  /*3df0*/  @P0 BRA `(.L_x_65) ;  /* 0x0000000000300947 */ /* 0x000fea0003800000 */
[----:B------:R-:W-:Y:S01]  /*3e00*/  ISETP.NE.AND P0, PT, R27, R56, PT ;  /* 0x000000381b00720c */ /* 0x000fe20003f05270 */
[----:B------:R-:W-:Y:S01]  /*3e10*/  IMAD.MOV.U32 R51, RZ, RZ, -0x80000 ;  /* 0xfff80000ff337424 */ /* 0x000fe200078e00ff */
[----:B------:R-:W-:-:S11]  /*3e20*/  MOV R50, 0x0 ;  /* 0x0000000000327802 */ /* 0x000fd60000000f00 */
[----:B------:R-:W-:Y:S05]  /*3e30*/  @!P0 BRA `(.L_x_63) ;  /* 0x0000000000348947 */ /* 0x000fea0003800000 */
[----:B------:R-:W-:Y:S02]  /*3e40*/  ISETP.NE.AND P0, PT, R27, 0x7ff00000, PT ;  /* 0x7ff000001b00780c */ /* 0x000fe40003f05270 */
[----:B------:R-:W-:Y:S02]  /*3e50*/  LOP3.LUT R51, R47, 0x80000000, R45, 0x48, !PT ;  /* 0x800000002f337812 */ /* 0x000fe400078e482d */
[----:B------:R-:W-:-:S13]  /*3e60*/  ISETP.EQ.OR P0, PT, R56, RZ, !P0 ;  /* 0x000000ff3800720c */ /* 0x000fda0004702670 */
[----:B------:R-:W-:Y:S01]  /*3e70*/  @P0 LOP3.LUT R25, R51, 0x7ff00000, RZ, 0xfc, !PT ;  /* 0x7ff0000033190812 */ /* 0x000fe200078efcff */
[----:B------:R-:W-:Y:S01]  /*3e80*/  @!P0 IMAD.MOV.U32 R50, RZ, RZ, RZ ;  /* 0x000000ffff328224 */ /* 0x000fe200078e00ff */
[----:B------:R-:W-:-:S03]  /*3e90*/  @P0 MOV R50, RZ ;  /* 0x000000ff00320202 */ /* 0x000fc60000000f00 */
[----:B------:R-:W-:Y:S01]  /*3ea0*/  @P0 IMAD.MOV.U32 R51, RZ, RZ, R25 ;  /* 0x000000ffff330224 */ /* 0x000fe200078e0019 */
[----:B------:R-:W-:Y:S06]  /*3eb0*/  BRA `(.L_x_63) ;  /* 0x0000000000147947 */ /* 0x000fec0003800000 */
.L_x_65:
[----:B------:R-:W-:Y:S01]  /*3ec0*/  LOP3.LUT R51, R45, 0x80000, RZ, 0xfc, !PT ;  /* 0x000800002d337812 */ /* 0x000fe200078efcff */
[----:B------:R-:W-:Y:S01]  /*3ed0*/  IMAD.MOV.U32 R50, RZ, RZ, R44 ;  /* 0x000000ffff327224 */ /* 0x000fe200078e002c */
[----:B------:R-:W-:Y:S06]  /*3ee0*/  BRA `(.L_x_63) ;  /* 0x0000000000087947 */ /* 0x000fec0003800000 */
.L_x_64:
[----:B------:R-:W-:Y:S02]  /*3ef0*/  LOP3.LUT R51, R47, 0x80000, RZ, 0xfc, !PT ;  /* 0x000800002f337812 */ /* 0x000fe400078efcff */
[----:B------:R-:W-:-:S07]  /*3f00*/  MOV R50, R46 ;  /* 0x0000002e00327202 */ /* 0x000fce0000000f00 */
.L_x_63:
[----:B------:R-:W-:Y:S05]  /*3f10*/  BSYNC.RECONVERGENT B0 ;  /* 0x0000000000007941 */ /* 0x000fea0003800200 */
.L_x_61:
[----:B------:R-:W-:-:S04]  /*3f20*/  IMAD.MOV.U32 R25, RZ, RZ, 0x0 ;  /* 0x00000000ff197424 */ /* 0x000fc800078e00ff */
[----:B------:R-:W-:Y:S05]  /*3f30*/  RET.REL.NODEC R24 `(_Z13feyman_deviceiiiidddPdPiS_) ;  /* 0xffffffc018307950 */ /* 0x000fea0003c3ffff */
.L_x_66:
[----:B------:R-:W-:-:S00]  /*3f40*/  BRA `(.L_x_66) ;  /* 0xfffffffc00fc7947 */ /* 0x000fc0000383ffff */
[----:B------:R-:W-:-:S00]  /*3f50*/  NOP ;  /* 0x0000000000007918 */ /* 0x000fc00000000000 */
        /* <DEDUP_REMOVED lines=10> */
.L_x_68:


//--------------------- .nv.shared.reserved.0     --------------------------
	.section	.nv.shared.reserved.0,"aw",@nobits
	.weak		__nv_reservedSMEM_offset_0_alias
	.size		__nv_reservedSMEM_offset_0_alias, 0, 64
	.other		__nv_reservedSMEM_offset_0_alias,@"STO_CUDA_RESERVED_SHARED STV_DEFAULT"
__nv_reservedSMEM_offset_0_alias:
	.zero		0
	.zero		64


//--------------------- .nv.constant0._Z13feyman_deviceiiiidddPdPiS_ --------------------------
	.section	.nv.constant0._Z13feyman_deviceiiiidddPdPiS_,"a",@progbits
	.sectionflags	@""
	.align	4
.nv.constant0._Z13feyman_deviceiiiidddPdPiS_:
	.zero		960


//--------------------- SYMBOLS --------------------------

	.type		.nv.reservedSmem.offset0,@object
	.size		.nv.reservedSmem.offset0,0x4
